//
// Generated by NVIDIA NVVM Compiler
//
// Compiler Build ID: CL-36424714
// Cuda compilation tools, release 13.0, V13.0.88
// Based on NVVM 20.0.0
//

.version 9.0
.target sm_100
.address_size 64

	// .globl	_Z31cycle_warps_evdj_batched_kernelPfiiS_bS_ifj

.visible .entry _Z31cycle_warps_evdj_batched_kernelPfiiS_bS_ifj(
	.param .u64 .ptr .align 1 _Z31cycle_warps_evdj_batched_kernelPfiiS_bS_ifj_param_0,
	.param .u32 _Z31cycle_warps_evdj_batched_kernelPfiiS_bS_ifj_param_1,
	.param .u32 _Z31cycle_warps_evdj_batched_kernelPfiiS_bS_ifj_param_2,
	.param .u64 .ptr .align 1 _Z31cycle_warps_evdj_batched_kernelPfiiS_bS_ifj_param_3,
	.param .u8 _Z31cycle_warps_evdj_batched_kernelPfiiS_bS_ifj_param_4,
	.param .u64 .ptr .align 1 _Z31cycle_warps_evdj_batched_kernelPfiiS_bS_ifj_param_5,
	.param .u32 _Z31cycle_warps_evdj_batched_kernelPfiiS_bS_ifj_param_6,
	.param .f32 _Z31cycle_warps_evdj_batched_kernelPfiiS_bS_ifj_param_7,
	.param .u32 _Z31cycle_warps_evdj_batched_kernelPfiiS_bS_ifj_param_8
)
{
	.reg .pred 	%p<31>;
	.reg .b32 	%r<131>;
	.reg .b32 	%f<143>;
	.reg .b64 	%rd<85>;

	ld.param.u64 	%rd9, [_Z31cycle_warps_evdj_batched_kernelPfiiS_bS_ifj_param_0];
	ld.param.u32 	%r55, [_Z31cycle_warps_evdj_batched_kernelPfiiS_bS_ifj_param_1];
	ld.param.u32 	%r56, [_Z31cycle_warps_evdj_batched_kernelPfiiS_bS_ifj_param_2];
	ld.param.u64 	%rd10, [_Z31cycle_warps_evdj_batched_kernelPfiiS_bS_ifj_param_5];
	ld.param.f32 	%f28, [_Z31cycle_warps_evdj_batched_kernelPfiiS_bS_ifj_param_7];
	cvta.to.global.u64 	%rd1, %rd9;
	cvta.to.global.u64 	%rd2, %rd10;
	mov.u32 	%r1, %tid.x;
	setp.ge.u32 	%p1, %r1, %r55;
	@%p1 bra 	$L__BB0_14;
	setp.lt.s32 	%p2, %r55, 1;
	@%p2 bra 	$L__BB0_13;
	and.b32  	%r2, %r55, 7;
	setp.lt.u32 	%p3, %r55, 8;
	mov.b32 	%r116, 0;
	@%p3 bra 	$L__BB0_5;
	and.b32  	%r116, %r55, 2147483640;
	mov.b32 	%r114, 0;
$L__BB0_4:
	.pragma "nounroll";
	ld.param.u32 	%r103, [_Z31cycle_warps_evdj_batched_kernelPfiiS_bS_ifj_param_6];
	mad.lo.s32 	%r61, %r114, %r103, %r1;
	mul.wide.u32 	%rd11, %r61, 4;
	add.s64 	%rd12, %rd2, %rd11;
	mov.b32 	%r62, 0;
	st.global.u32 	[%rd12], %r62;
	add.s32 	%r63, %r61, %r103;
	mul.wide.u32 	%rd13, %r63, 4;
	add.s64 	%rd14, %rd2, %rd13;
	st.global.u32 	[%rd14], %r62;
	add.s32 	%r64, %r63, %r103;
	mul.wide.u32 	%rd15, %r64, 4;
	add.s64 	%rd16, %rd2, %rd15;
	st.global.u32 	[%rd16], %r62;
	add.s32 	%r65, %r64, %r103;
	mul.wide.u32 	%rd17, %r65, 4;
	add.s64 	%rd18, %rd2, %rd17;
	st.global.u32 	[%rd18], %r62;
	add.s32 	%r66, %r65, %r103;
	mul.wide.u32 	%rd19, %r66, 4;
	add.s64 	%rd20, %rd2, %rd19;
	st.global.u32 	[%rd20], %r62;
	add.s32 	%r67, %r66, %r103;
	mul.wide.u32 	%rd21, %r67, 4;
	add.s64 	%rd22, %rd2, %rd21;
	st.global.u32 	[%rd22], %r62;
	add.s32 	%r68, %r67, %r103;
	mul.wide.u32 	%rd23, %r68, 4;
	add.s64 	%rd24, %rd2, %rd23;
	st.global.u32 	[%rd24], %r62;
	add.s32 	%r69, %r68, %r103;
	mul.wide.u32 	%rd25, %r69, 4;
	add.s64 	%rd26, %rd2, %rd25;
	st.global.u32 	[%rd26], %r62;
	add.s32 	%r114, %r114, 8;
	setp.ne.s32 	%p4, %r114, %r116;
	@%p4 bra 	$L__BB0_4;
$L__BB0_5:
	setp.eq.s32 	%p5, %r2, 0;
	@%p5 bra 	$L__BB0_13;
	and.b32  	%r7, %r55, 3;
	setp.lt.u32 	%p6, %r2, 4;
	@%p6 bra 	$L__BB0_8;
	ld.param.u32 	%r104, [_Z31cycle_warps_evdj_batched_kernelPfiiS_bS_ifj_param_6];
	mad.lo.s32 	%r70, %r116, %r104, %r1;
	mul.wide.u32 	%rd27, %r70, 4;
	add.s64 	%rd28, %rd2, %rd27;
	mov.b32 	%r71, 0;
	st.global.u32 	[%rd28], %r71;
	add.s32 	%r72, %r70, %r104;
	mul.wide.u32 	%rd29, %r72, 4;
	add.s64 	%rd30, %rd2, %rd29;
	st.global.u32 	[%rd30], %r71;
	add.s32 	%r73, %r72, %r104;
	mul.wide.u32 	%rd31, %r73, 4;
	add.s64 	%rd32, %rd2, %rd31;
	st.global.u32 	[%rd32], %r71;
	add.s32 	%r74, %r73, %r104;
	mul.wide.u32 	%rd33, %r74, 4;
	add.s64 	%rd34, %rd2, %rd33;
	st.global.u32 	[%rd34], %r71;
	add.s32 	%r116, %r116, 4;
$L__BB0_8:
	setp.eq.s32 	%p7, %r7, 0;
	@%p7 bra 	$L__BB0_13;
	setp.eq.s32 	%p8, %r7, 1;
	@%p8 bra 	$L__BB0_11;
	ld.param.u32 	%r105, [_Z31cycle_warps_evdj_batched_kernelPfiiS_bS_ifj_param_6];
	mad.lo.s32 	%r75, %r116, %r105, %r1;
	mul.wide.u32 	%rd35, %r75, 4;
	add.s64 	%rd36, %rd2, %rd35;
	mov.b32 	%r76, 0;
	st.global.u32 	[%rd36], %r76;
	add.s32 	%r77, %r75, %r105;
	mul.wide.u32 	%rd37, %r77, 4;
	add.s64 	%rd38, %rd2, %rd37;
	st.global.u32 	[%rd38], %r76;
	add.s32 	%r116, %r116, 2;
$L__BB0_11:
	and.b32  	%r78, %r55, 1;
	setp.eq.b32 	%p9, %r78, 1;
	not.pred 	%p10, %p9;
	@%p10 bra 	$L__BB0_13;
	ld.param.u32 	%r106, [_Z31cycle_warps_evdj_batched_kernelPfiiS_bS_ifj_param_6];
	mad.lo.s32 	%r79, %r116, %r106, %r1;
	mul.wide.u32 	%rd39, %r79, 4;
	add.s64 	%rd40, %rd2, %rd39;
	mov.b32 	%r80, 0;
	st.global.u32 	[%rd40], %r80;
$L__BB0_13:
	ld.param.u32 	%r107, [_Z31cycle_warps_evdj_batched_kernelPfiiS_bS_ifj_param_6];
	mad.lo.s32 	%r81, %r107, %r1, %r1;
	mul.wide.u32 	%rd41, %r81, 4;
	add.s64 	%rd42, %rd2, %rd41;
	mov.b32 	%r82, 1065353216;
	st.global.u32 	[%rd42], %r82;
$L__BB0_14:
	ld.param.u32 	%r112, [_Z31cycle_warps_evdj_batched_kernelPfiiS_bS_ifj_param_8];
	setp.eq.s32 	%p11, %r112, 0;
	@%p11 bra 	$L__BB0_42;
	setp.lt.s32 	%p12, %r55, 2;
	@%p12 bra 	$L__BB0_42;
	ld.param.u32 	%r108, [_Z31cycle_warps_evdj_batched_kernelPfiiS_bS_ifj_param_6];
	shl.b32 	%r12, %r108, 1;
	shl.b32 	%r13, %r56, 1;
	mov.b32 	%r118, 0;
	mul.wide.s32 	%rd70, %r56, 4;
$L__BB0_17:
	add.s32 	%r118, %r118, 1;
	mov.b32 	%r119, 0;
$L__BB0_18:
	ld.param.u32 	%r109, [_Z31cycle_warps_evdj_batched_kernelPfiiS_bS_ifj_param_6];
	not.b32 	%r85, %r119;
	add.s32 	%r86, %r85, %r55;
	add.s32 	%r17, %r119, 1;
	mul.lo.s32 	%r18, %r119, %r56;
	add.s32 	%r87, %r18, %r119;
	mul.wide.s32 	%rd43, %r87, 4;
	add.s64 	%rd3, %rd1, %rd43;
	mul.lo.s32 	%r19, %r56, %r1;
	add.s32 	%r20, %r119, %r19;
	mul.wide.u32 	%rd44, %r20, 4;
	add.s64 	%rd4, %rd1, %rd44;
	add.s32 	%r21, %r18, %r1;
	mul.wide.u32 	%rd45, %r21, 4;
	add.s64 	%rd5, %rd1, %rd45;
	mad.lo.s32 	%r22, %r119, %r109, %r1;
	mul.wide.u32 	%rd46, %r22, 4;
	add.s64 	%rd6, %rd2, %rd46;
	and.b32  	%r88, %r86, 1;
	setp.eq.b32 	%p13, %r88, 1;
	not.pred 	%p14, %p13;
	mov.u32 	%r130, %r17;
	@%p14 bra 	$L__BB0_48;
	add.s32 	%r89, %r18, %r56;
	cvt.s64.s32 	%rd47, %r89;
	cvt.u64.u32 	%rd48, %r119;
	add.s64 	%rd8, %rd47, %rd48;
	mul.wide.s32 	%rd49, %r56, 4;
	add.s64 	%rd50, %rd3, %rd49;
	ld.global.f32 	%f19, [%rd50];
	abs.f32 	%f29, %f19;
	setp.lt.f32 	%p15, %f29, %f28;
	@%p15 bra 	$L__BB0_47;
	setp.eq.f32 	%p16, %f19, 0f00000000;
	mov.f32 	%f142, 0f00000000;
	mov.f32 	%f141, 0f3F800000;
	@%p16 bra 	$L__BB0_45;
	ld.global.f32 	%f32, [%rd3];
	shl.b64 	%rd51, %rd8, 2;
	add.s64 	%rd52, %rd1, %rd51;
	ld.global.f32 	%f33, [%rd52+4];
	sub.f32 	%f34, %f33, %f32;
	add.f32 	%f35, %f19, %f19;
	div.rn.f32 	%f20, %f34, %f35;
	setp.ltu.f32 	%p17, %f20, 0f00000000;
	@%p17 bra 	$L__BB0_43;
	fma.rn.f32 	%f36, %f20, %f20, 0f3F800000;
	sqrt.rn.f32 	%f37, %f36;
	add.f32 	%f140, %f20, %f37;
	bra.uni 	$L__BB0_44;
$L__BB0_23:
	mul.wide.s32 	%rd59, %r120, 4;
	add.s64 	%rd7, %rd1, %rd59;
	ld.global.f32 	%f1, [%rd7];
	abs.f32 	%f64, %f1;
	setp.lt.f32 	%p20, %f64, %f28;
	@%p20 bra 	$L__BB0_31;
	setp.eq.f32 	%p21, %f1, 0f00000000;
	mov.f32 	%f136, 0f00000000;
	mov.f32 	%f135, 0f3F800000;
	@%p21 bra 	$L__BB0_29;
	ld.global.f32 	%f67, [%rd3];
	mul.wide.s32 	%rd60, %r124, 4;
	add.s64 	%rd61, %rd1, %rd60;
	ld.global.f32 	%f68, [%rd61];
	sub.f32 	%f69, %f68, %f67;
	add.f32 	%f70, %f1, %f1;
	div.rn.f32 	%f2, %f69, %f70;
	setp.ltu.f32 	%p22, %f2, 0f00000000;
	@%p22 bra 	$L__BB0_27;
	fma.rn.f32 	%f71, %f2, %f2, 0f3F800000;
	sqrt.rn.f32 	%f72, %f71;
	add.f32 	%f134, %f2, %f72;
	bra.uni 	$L__BB0_28;
$L__BB0_27:
	fma.rn.f32 	%f73, %f2, %f2, 0f3F800000;
	sqrt.rn.f32 	%f74, %f73;
	sub.f32 	%f134, %f2, %f74;
$L__BB0_28:
	rcp.rn.f32 	%f75, %f134;
	fma.rn.f32 	%f76, %f75, %f75, 0f3F800000;
	sqrt.rn.f32 	%f77, %f76;
	rcp.rn.f32 	%f135, %f77;
	mul.f32 	%f136, %f75, %f135;
$L__BB0_29:
	setp.ge.u32 	%p23, %r1, %r55;
	@%p23 bra 	$L__BB0_31;
	mad.lo.s32 	%r97, %r56, %r1, %r119;
	mul.wide.u32 	%rd62, %r97, 4;
	add.s64 	%rd63, %rd1, %rd62;
	ld.global.f32 	%f78, [%rd63];
	mul.wide.u32 	%rd64, %r126, 4;
	add.s64 	%rd65, %rd1, %rd64;
	ld.global.f32 	%f79, [%rd65];
	mul.f32 	%f80, %f135, %f78;
	mul.f32 	%f81, %f136, %f79;
	sub.f32 	%f82, %f80, %f81;
	st.global.f32 	[%rd63], %f82;
	mul.f32 	%f83, %f135, %f79;
	fma.rn.f32 	%f84, %f136, %f78, %f83;
	st.global.f32 	[%rd65], %f84;
	ld.global.f32 	%f85, [%rd5];
	mul.wide.u32 	%rd66, %r121, 4;
	add.s64 	%rd67, %rd1, %rd66;
	ld.global.f32 	%f86, [%rd67];
	mul.f32 	%f87, %f135, %f85;
	mul.f32 	%f88, %f136, %f86;
	sub.f32 	%f89, %f87, %f88;
	st.global.f32 	[%rd5], %f89;
	mul.f32 	%f90, %f135, %f86;
	fma.rn.f32 	%f91, %f136, %f85, %f90;
	st.global.f32 	[%rd67], %f91;
	ld.global.f32 	%f92, [%rd6];
	mul.wide.u32 	%rd68, %r125, 4;
	add.s64 	%rd69, %rd2, %rd68;
	ld.global.f32 	%f93, [%rd69];
	mul.f32 	%f94, %f135, %f92;
	mul.f32 	%f95, %f136, %f93;
	sub.f32 	%f96, %f94, %f95;
	st.global.f32 	[%rd6], %f96;
	mul.f32 	%f97, %f135, %f93;
	fma.rn.f32 	%f98, %f136, %f92, %f97;
	st.global.f32 	[%rd69], %f98;
$L__BB0_31:
	add.s64 	%rd71, %rd7, %rd70;
	ld.global.f32 	%f10, [%rd71];
	abs.f32 	%f99, %f10;
	setp.lt.f32 	%p24, %f99, %f28;
	@%p24 bra 	$L__BB0_39;
	setp.eq.f32 	%p25, %f10, 0f00000000;
	mov.f32 	%f139, 0f00000000;
	mov.f32 	%f138, 0f3F800000;
	@%p25 bra 	$L__BB0_37;
	ld.global.f32 	%f102, [%rd3];
	add.s32 	%r98, %r128, -1;
	cvt.s64.s32 	%rd72, %r98;
	cvt.s64.s32 	%rd73, %r122;
	add.s64 	%rd74, %rd73, %rd72;
	shl.b64 	%rd75, %rd74, 2;
	add.s64 	%rd76, %rd1, %rd75;
	ld.global.f32 	%f103, [%rd76+4];
	sub.f32 	%f104, %f103, %f102;
	add.f32 	%f105, %f10, %f10;
	div.rn.f32 	%f11, %f104, %f105;
	setp.ltu.f32 	%p26, %f11, 0f00000000;
	@%p26 bra 	$L__BB0_35;
	fma.rn.f32 	%f106, %f11, %f11, 0f3F800000;
	sqrt.rn.f32 	%f107, %f106;
	add.f32 	%f137, %f11, %f107;
	bra.uni 	$L__BB0_36;
$L__BB0_35:
	fma.rn.f32 	%f108, %f11, %f11, 0f3F800000;
	sqrt.rn.f32 	%f109, %f108;
	sub.f32 	%f137, %f11, %f109;
$L__BB0_36:
	rcp.rn.f32 	%f110, %f137;
	fma.rn.f32 	%f111, %f110, %f110, 0f3F800000;
	sqrt.rn.f32 	%f112, %f111;
	rcp.rn.f32 	%f138, %f112;
	mul.f32 	%f139, %f110, %f138;
$L__BB0_37:
	setp.ge.u32 	%p27, %r1, %r55;
	@%p27 bra 	$L__BB0_39;
	mad.lo.s32 	%r99, %r56, %r1, %r119;
	mul.wide.u32 	%rd77, %r99, 4;
	add.s64 	%rd78, %rd1, %rd77;
	ld.global.f32 	%f113, [%rd78];
	add.s32 	%r100, %r126, 1;
	mul.wide.u32 	%rd79, %r100, 4;
	add.s64 	%rd80, %rd1, %rd79;
	ld.global.f32 	%f114, [%rd80];
	mul.f32 	%f115, %f138, %f113;
	mul.f32 	%f116, %f139, %f114;
	sub.f32 	%f117, %f115, %f116;
	st.global.f32 	[%rd78], %f117;
	mul.f32 	%f118, %f138, %f114;
	fma.rn.f32 	%f119, %f139, %f113, %f118;
	st.global.f32 	[%rd80], %f119;
	ld.global.f32 	%f120, [%rd5];
	mul.wide.u32 	%rd81, %r123, 4;
	add.s64 	%rd82, %rd1, %rd81;
	ld.global.f32 	%f121, [%rd82];
	mul.f32 	%f122, %f138, %f120;
	mul.f32 	%f123, %f139, %f121;
	sub.f32 	%f124, %f122, %f123;
	st.global.f32 	[%rd5], %f124;
	mul.f32 	%f125, %f138, %f121;
	fma.rn.f32 	%f126, %f139, %f120, %f125;
	st.global.f32 	[%rd82], %f126;
	ld.global.f32 	%f127, [%rd6];
	mul.wide.u32 	%rd83, %r127, 4;
	add.s64 	%rd84, %rd2, %rd83;
	ld.global.f32 	%f128, [%rd84];
	mul.f32 	%f129, %f138, %f127;
	mul.f32 	%f130, %f139, %f128;
	sub.f32 	%f131, %f129, %f130;
	st.global.f32 	[%rd6], %f131;
	mul.f32 	%f132, %f138, %f128;
	fma.rn.f32 	%f133, %f139, %f127, %f132;
	st.global.f32 	[%rd84], %f133;
$L__BB0_39:
	add.s32 	%r129, %r129, 2;
	add.s32 	%r128, %r128, 2;
	add.s32 	%r127, %r127, %r12;
	add.s32 	%r126, %r126, 2;
	add.s32 	%r125, %r125, %r12;
	add.s32 	%r101, %r13, %r124;
	add.s32 	%r124, %r101, 2;
	add.s32 	%r123, %r123, %r13;
	add.s32 	%r122, %r122, %r13;
	add.s32 	%r121, %r121, %r13;
	add.s32 	%r120, %r120, %r13;
	setp.eq.s32 	%p28, %r129, 0;
	@%p28 bra 	$L__BB0_40;
	bra.uni 	$L__BB0_23;
$L__BB0_40:
	add.s32 	%r102, %r55, -1;
	setp.ne.s32 	%p29, %r17, %r102;
	mov.u32 	%r119, %r17;
	@%p29 bra 	$L__BB0_18;
	ld.param.u32 	%r113, [_Z31cycle_warps_evdj_batched_kernelPfiiS_bS_ifj_param_8];
	setp.ne.s32 	%p30, %r118, %r113;
	@%p30 bra 	$L__BB0_17;
$L__BB0_42:
	ret;
$L__BB0_43:
	fma.rn.f32 	%f38, %f20, %f20, 0f3F800000;
	sqrt.rn.f32 	%f39, %f38;
	sub.f32 	%f140, %f20, %f39;
$L__BB0_44:
	rcp.rn.f32 	%f40, %f140;
	fma.rn.f32 	%f41, %f40, %f40, 0f3F800000;
	sqrt.rn.f32 	%f42, %f41;
	rcp.rn.f32 	%f141, %f42;
	mul.f32 	%f142, %f40, %f141;
$L__BB0_45:
	setp.ge.u32 	%p18, %r1, %r55;
	@%p18 bra 	$L__BB0_47;
	ld.param.u32 	%r110, [_Z31cycle_warps_evdj_batched_kernelPfiiS_bS_ifj_param_6];
	ld.global.f32 	%f43, [%rd4];
	add.s32 	%r90, %r20, 1;
	mul.wide.u32 	%rd53, %r90, 4;
	add.s64 	%rd54, %rd1, %rd53;
	ld.global.f32 	%f44, [%rd54];
	mul.f32 	%f45, %f141, %f43;
	mul.f32 	%f46, %f142, %f44;
	sub.f32 	%f47, %f45, %f46;
	st.global.f32 	[%rd4], %f47;
	mul.f32 	%f48, %f141, %f44;
	fma.rn.f32 	%f49, %f142, %f43, %f48;
	st.global.f32 	[%rd54], %f49;
	ld.global.f32 	%f50, [%rd5];
	add.s32 	%r91, %r21, %r56;
	mul.wide.u32 	%rd55, %r91, 4;
	add.s64 	%rd56, %rd1, %rd55;
	ld.global.f32 	%f51, [%rd56];
	mul.f32 	%f52, %f141, %f50;
	mul.f32 	%f53, %f142, %f51;
	sub.f32 	%f54, %f52, %f53;
	st.global.f32 	[%rd5], %f54;
	mul.f32 	%f55, %f141, %f51;
	fma.rn.f32 	%f56, %f142, %f50, %f55;
	st.global.f32 	[%rd56], %f56;
	ld.global.f32 	%f57, [%rd6];
	add.s32 	%r92, %r22, %r110;
	mul.wide.u32 	%rd57, %r92, 4;
	add.s64 	%rd58, %rd2, %rd57;
	ld.global.f32 	%f58, [%rd58];
	mul.f32 	%f59, %f141, %f57;
	mul.f32 	%f60, %f142, %f58;
	sub.f32 	%f61, %f59, %f60;
	st.global.f32 	[%rd6], %f61;
	mul.f32 	%f62, %f141, %f58;
	fma.rn.f32 	%f63, %f142, %f57, %f62;
	st.global.f32 	[%rd58], %f63;
$L__BB0_47:
	add.s32 	%r130, %r119, 2;
$L__BB0_48:
	add.s32 	%r93, %r55, -2;
	setp.eq.s32 	%p19, %r93, %r119;
	@%p19 bra 	$L__BB0_40;
	ld.param.u32 	%r111, [_Z31cycle_warps_evdj_batched_kernelPfiiS_bS_ifj_param_6];
	sub.s32 	%r129, %r130, %r55;
	add.s32 	%r128, %r130, 1;
	mul.lo.s32 	%r94, %r111, %r130;
	add.s32 	%r95, %r94, %r111;
	add.s32 	%r127, %r1, %r95;
	add.s32 	%r126, %r19, %r130;
	add.s32 	%r125, %r1, %r94;
	mul.lo.s32 	%r96, %r56, %r130;
	add.s32 	%r124, %r96, %r130;
	add.s32 	%r122, %r96, %r56;
	add.s32 	%r123, %r1, %r122;
	add.s32 	%r121, %r1, %r96;
	add.s32 	%r120, %r119, %r96;
	bra.uni 	$L__BB0_23;

}


// ===== COMPILED SASS (sm_100) =====

	.target	sm_100

	.elftype	@"ET_EXEC"


//--------------------- .note.nv.tkinfo           --------------------------
	.section	.note.nv.tkinfo,"",@"SHT_NOTE"
	.sectionflags	@"SHF_NOTE_NV_TKINFO"
	.tkinfo
        /*0018*/ 	.word	0x00000002
        /*0030*/ 	.string	""
        /*0030*/ 	.string	"ptxas"
        /*0030*/ 	.string	"Cuda compilation tools, release 13.0, V13.0.88"
        /*0030*/ 	.string	"Build cuda_13.0.r13.0/compiler.36424714_0"
        /*0030*/ 	.string	"-arch sm_100 -m 64 "



//--------------------- .note.nv.cuinfo           --------------------------
	.section	.note.nv.cuinfo,"",@"SHT_NOTE"
	.sectionflags	@"SHF_NOTE_NV_CUINFO"
        /*0018*/ 	.short	0x0002
        /*001a*/ 	.short	0x0064
        /*001c*/ 	.short	0x0082
	.zero		2


//--------------------- .nv.info                  --------------------------
	.section	.nv.info,"",@"SHT_CUDA_INFO"
	.align	4


	//----- nvinfo : EIATTR_REGCOUNT
	.align		4
        /*0000*/ 	.byte	0x04, 0x2f
        /*0002*/ 	.short	(.L_1 - .L_0)
	.align		4
.L_0:
        /*0004*/ 	.word	index@(_Z31cycle_warps_evdj_batched_kernelPfiiS_bS_ifj)
        /*0008*/ 	.word	0x00000020


	//----- nvinfo : EIATTR_FRAME_SIZE
	.align		4
.L_1:
        /*000c*/ 	.byte	0x04, 0x11
        /*000e*/ 	.short	(.L_3 - .L_2)
	.align		4
.L_2:
        /*0010*/ 	.word	index@($__internal_2_$__cuda_sm3x_div_rn_noftz_f32_slowpath)
        /*0014*/ 	.word	0x00000000


	//----- nvinfo : EIATTR_FRAME_SIZE
	.align		4
.L_3:
        /*0018*/ 	.byte	0x04, 0x11
        /*001a*/ 	.short	(.L_5 - .L_4)
	.align		4
.L_4:
        /*001c*/ 	.word	index@($__internal_1_$__cuda_sm20_sqrt_rn_f32_slowpath)
        /*0020*/ 	.word	0x00000000


	//----- nvinfo : EIATTR_FRAME_SIZE
	.align		4
.L_5:
        /*0024*/ 	.byte	0x04, 0x11
        /*0026*/ 	.short	(.L_7 - .L_6)
	.align		4
.L_6:
        /*0028*/ 	.word	index@($__internal_0_$__cuda_sm20_rcp_rn_f32_slowpath)
        /*002c*/ 	.word	0x00000000


	//----- nvinfo : EIATTR_FRAME_SIZE
	.align		4
.L_7:
        /*0030*/ 	.byte	0x04, 0x11
        /*0032*/ 	.short	(.L_9 - .L_8)
	.align		4
.L_8:
        /*0034*/ 	.word	index@(_Z31cycle_warps_evdj_batched_kernelPfiiS_bS_ifj)
        /*0038*/ 	.word	0x00000000


	//----- nvinfo : EIATTR_MIN_STACK_SIZE
	.align		4
.L_9:
        /*003c*/ 	.byte	0x04, 0x12
        /*003e*/ 	.short	(.L_11 - .L_10)
	.align		4
.L_10:
        /*0040*/ 	.word	index@(_Z31cycle_warps_evdj_batched_kernelPfiiS_bS_ifj)
        /*0044*/ 	.word	0x00000000
.L_11:


//--------------------- .nv.compat                --------------------------
	.section	.nv.compat,"",@"SHT_CUDA_COMPAT_INFO"
	.align	4
        /*0000*/ 	.byte	0x02, 0x09, 0x00, 0x00, 0x02, 0x02, 0x01, 0x00, 0x02, 0x05, 0x05, 0x00, 0x03, 0x07, 0x01, 0x01
        /*0010*/ 	.byte	0x02, 0x03, 0x00, 0x00, 0x02, 0x06, 0x01, 0x00, 0x04, 0x0b, 0x08, 0x00, 0x01, 0x00, 0x00, 0x00
        /*0020*/ 	.byte	0x00, 0x00, 0x00, 0x00


//--------------------- .nv.info._Z31cycle_warps_evdj_batched_kernelPfiiS_bS_ifj --------------------------
	.section	.nv.info._Z31cycle_warps_evdj_batched_kernelPfiiS_bS_ifj,"",@"SHT_CUDA_INFO"
	.sectionflags	@""
	.align	4


	//----- nvinfo : EIATTR_CUDA_API_VERSION
	.align		4
        /*0000*/ 	.byte	0x04, 0x37
        /*0002*/ 	.short	(.L_13 - .L_12)
.L_12:
        /*0004*/ 	.word	0x00000082


	//----- nvinfo : EIATTR_KPARAM_INFO
	.align		4
.L_13:
        /*0008*/ 	.byte	0x04, 0x17
        /*000a*/ 	.short	(.L_15 - .L_14)
.L_14:
        /*000c*/ 	.word	0x00000000
        /*0010*/ 	.short	0x0008
        /*0012*/ 	.short	0x0030
        /*0014*/ 	.byte	0x00, 0xf0, 0x11, 0x00


	//----- nvinfo : EIATTR_KPARAM_INFO
	.align		4
.L_15:
        /*0018*/ 	.byte	0x04, 0x17
        /*001a*/ 	.short	(.L_17 - .L_16)
.L_16:
        /*001c*/ 	.word	0x00000000
        /*0020*/ 	.short	0x0007
        /*0022*/ 	.short	0x002c
        /*0024*/ 	.byte	0x00, 0xf0, 0x11, 0x00


	//----- nvinfo : EIATTR_KPARAM_INFO
	.align		4
.L_17:
        /*0028*/ 	.byte	0x04, 0x17
        /*002a*/ 	.short	(.L_19 - .L_18)
.L_18:
        /*002c*/ 	.word	0x00000000
        /*0030*/ 	.short	0x0006
        /*0032*/ 	.short	0x0028
        /*0034*/ 	.byte	0x00, 0xf0, 0x11, 0x00


	//----- nvinfo : EIATTR_KPARAM_INFO
	.align		4
.L_19:
        /*0038*/ 	.byte	0x04, 0x17
        /*003a*/ 	.short	(.L_21 - .L_20)
.L_20:
        /*003c*/ 	.word	0x00000000
        /*0040*/ 	.short	0x0005
        /*0042*/ 	.short	0x0020
        /*0044*/ 	.byte	0x00, 0xf5, 0x21, 0x00


	//----- nvinfo : EIATTR_KPARAM_INFO
	.align		4
.L_21:
        /*0048*/ 	.byte	0x04, 0x17
        /*004a*/ 	.short	(.L_23 - .L_22)
.L_22:
        /*004c*/ 	.word	0x00000000
        /*0050*/ 	.short	0x0004
        /*0052*/ 	.short	0x0018
        /*0054*/ 	.byte	0x00, 0xf0, 0x05, 0x00


	//----- nvinfo : EIATTR_KPARAM_INFO
	.align		4
.L_23:
        /*0058*/ 	.byte	0x04, 0x17
        /*005a*/ 	.short	(.L_25 - .L_24)
.L_24:
        /*005c*/ 	.word	0x00000000
        /*0060*/ 	.short	0x0003
        /*0062*/ 	.short	0x0010
        /*0064*/ 	.byte	0x00, 0xf5, 0x21, 0x00


	//----- nvinfo : EIATTR_KPARAM_INFO
	.align		4
.L_25:
        /*0068*/ 	.byte	0x04, 0x17
        /*006a*/ 	.short	(.L_27 - .L_26)
.L_26:
        /*006c*/ 	.word	0x00000000
        /*0070*/ 	.short	0x0002
        /*0072*/ 	.short	0x000c
        /*0074*/ 	.byte	0x00, 0xf0, 0x11, 0x00


	//----- nvinfo : EIATTR_KPARAM_INFO
	.align		4
.L_27:
        /*0078*/ 	.byte	0x04, 0x17
        /*007a*/ 	.short	(.L_29 - .L_28)
.L_28:
        /*007c*/ 	.word	0x00000000
        /*0080*/ 	.short	0x0001
        /*0082*/ 	.short	0x0008
        /*0084*/ 	.byte	0x00, 0xf0, 0x11, 0x00


	//----- nvinfo : EIATTR_KPARAM_INFO
	.align		4
.L_29:
        /*0088*/ 	.byte	0x04, 0x17
        /*008a*/ 	.short	(.L_31 - .L_30)
.L_30:
        /*008c*/ 	.word	0x00000000
        /*0090*/ 	.short	0x0000
        /*0092*/ 	.short	0x0000
        /*0094*/ 	.byte	0x00, 0xf5, 0x21, 0x00


	//----- nvinfo : EIATTR_SPARSE_MMA_MASK
	.align		4
.L_31:
        /*0098*/ 	.byte	0x03, 0x50
        /*009a*/ 	.short	0x0000


	//----- nvinfo : EIATTR_MAXREG_COUNT
	.align		4
        /*009c*/ 	.byte	0x03, 0x1b
        /*009e*/ 	.short	0x00ff


	//----- nvinfo : EIATTR_MERCURY_ISA_VERSION
	.align		4
        /*00a0*/ 	.byte	0x03, 0x5f
        /*00a2*/ 	.short	0x0101


	//----- nvinfo : EIATTR_VRC_CTA_INIT_COUNT
	.align		4
        /*00a4*/ 	.byte	0x02, 0x4a
	.zero		1
	.zero		1


	//----- nvinfo : EIATTR_EXIT_INSTR_OFFSETS
	.align		4
        /*00a8*/ 	.byte	0x04, 0x1c
        /*00aa*/ 	.short	(.L_33 - .L_32)


	//   ....[0]....
.L_32:
        /*00ac*/ 	.word	0x000005d0


	//   ....[1]....
        /*00b0*/ 	.word	0x000005f0


	//   ....[2]....
        /*00b4*/ 	.word	0x000024e0


	//----- nvinfo : EIATTR_CRS_STACK_SIZE
	.align		4
.L_33:
        /*00b8*/ 	.byte	0x04, 0x1e
        /*00ba*/ 	.short	(.L_35 - .L_34)
.L_34:
        /*00bc*/ 	.word	0x00000000


	//----- nvinfo : EIATTR_CBANK_PARAM_SIZE
	.align		4
.L_35:
        /*00c0*/ 	.byte	0x03, 0x19
        /*00c2*/ 	.short	0x0034


	//----- nvinfo : EIATTR_PARAM_CBANK
	.align		4
        /*00c4*/ 	.byte	0x04, 0x0a
        /*00c6*/ 	.short	(.L_37 - .L_36)
	.align		4
.L_36:
        /*00c8*/ 	.word	index@(.nv.constant0._Z31cycle_warps_evdj_batched_kernelPfiiS_bS_ifj)
        /*00cc*/ 	.short	0x0380
        /*00ce*/ 	.short	0x0034


	//----- nvinfo : EIATTR_SW_WAR
	.align		4
.L_37:
        /*00d0*/ 	.byte	0x04, 0x36
        /*00d2*/ 	.short	(.L_39 - .L_38)
.L_38:
        /*00d4*/ 	.word	0x00000008
.L_39:


//--------------------- .nv.callgraph             --------------------------
	.section	.nv.callgraph,"",@"SHT_CUDA_CALLGRAPH"
	.align	4
	.sectionentsize	8
	.align		4
        /*0000*/ 	.word	0x00000000
	.align		4
        /*0004*/ 	.word	0xffffffff
	.align		4
        /*0008*/ 	.word	0x00000000
	.align		4
        /*000c*/ 	.word	0xfffffffe
	.align		4
        /*0010*/ 	.word	0x00000000
	.align		4
        /*0014*/ 	.word	0xfffffffd
	.align		4
        /*0018*/ 	.word	0x00000000
	.align		4
        /*001c*/ 	.word	0xfffffffc


//--------------------- .text._Z31cycle_warps_evdj_batched_kernelPfiiS_bS_ifj --------------------------
	.section	.text._Z31cycle_warps_evdj_batched_kernelPfiiS_bS_ifj,"ax",@progbits
	.align	128
        .global         _Z31cycle_warps_evdj_batched_kernelPfiiS_bS_ifj
        .type           _Z31cycle_warps_evdj_batched_kernelPfiiS_bS_ifj,@function
        .size           _Z31cycle_warps_evdj_batched_kernelPfiiS_bS_ifj,(.L_x_75 - _Z31cycle_warps_evdj_batched_kernelPfiiS_bS_ifj)
        .other          _Z31cycle_warps_evdj_batched_kernelPfiiS_bS_ifj,@"STO_CUDA_ENTRY STV_DEFAULT"
_Z31cycle_warps_evdj_batched_kernelPfiiS_bS_ifj:
.text._Z31cycle_warps_evdj_batched_kernelPfiiS_bS_ifj:
[----:B------:R-:W-:Y:S01]  /*0000*/  LDC R1, c[0x0][0x37c] ;  /* 0x0000df00ff017b82 */ /* 0x000fe20000000800 */
[----:B------:R-:W0:Y:S07]  /*0010*/  S2R R2, SR_TID.X ;  /* 0x0000000000027919 */ /* 0x000e2e0000002100 */
[----:B------:R-:W0:Y:S01]  /*0020*/  LDC R3, c[0x0][0x388] ;  /* 0x0000e200ff037b82 */ /* 0x000e220000000800 */
[----:B------:R-:W1:Y:S01]  /*0030*/  LDCU.64 UR16, c[0x0][0x358] ;  /* 0x00006b00ff1077ac */ /* 0x000e620008000a00 */
[----:B------:R-:W-:Y:S01]  /*0040*/  BSSY.RECONVERGENT B0, `(.L_x_0) ;  /* 0x0000056000007945 */ /* 0x000fe20003800200 */
[----:B0-----:R-:W-:-:S13]  /*0050*/  ISETP.GE.U32.AND P0, PT, R2, R3, PT ;  /* 0x000000030200720c */ /* 0x001fda0003f06070 */
[----:B-1----:R-:W-:Y:S05]  /*0060*/  @P0 BRA `(.L_x_1) ;  /* 0x00000004004c0947 */ /* 0x002fea0003800000 */
[----:B------:R-:W-:-:S13]  /*0070*/  ISETP.GE.AND P0, PT, R3, 0x1, PT ;  /* 0x000000010300780c */ /* 0x000fda0003f06270 */
[----:B------:R-:W-:Y:S05]  /*0080*/  @!P0 BRA `(.L_x_2) ;  /* 0x00000004002c8947 */ /* 0x000fea0003800000 */
[C---:B------:R-:W-:Y:S01]  /*0090*/  ISETP.GE.U32.AND P0, PT, R3.reuse, 0x8, PT ;  /* 0x000000080300780c */ /* 0x040fe20003f06070 */
[----:B------:R-:W-:Y:S01]  /*00a0*/  HFMA2 R5, -RZ, RZ, 0, 0 ;  /* 0x00000000ff057431 */ /* 0x000fe200000001ff */
[----:B------:R-:W-:-:S04]  /*00b0*/  LOP3.LUT R0, R3, 0x7, RZ, 0xc0, !PT ;  /* 0x0000000703007812 */ /* 0x000fc800078ec0ff */
[----:B------:R-:W-:-:S07]  /*00c0*/  ISETP.NE.AND P1, PT, R0, RZ, PT ;  /* 0x000000ff0000720c */ /* 0x000fce0003f25270 */
[----:B------:R-:W-:Y:S06]  /*00d0*/  @!P0 BRA `(.L_x_3) ;  /* 0x00000000007c8947 */ /* 0x000fec0003800000 */
[----:B------:R-:W0:Y:S01]  /*00e0*/  LDC R9, c[0x0][0x3a8] ;  /* 0x0000ea00ff097b82 */ /* 0x000e220000000800 */
[----:B------:R-:W-:Y:S01]  /*00f0*/  LOP3.LUT R5, R3, 0x7ffffff8, RZ, 0xc0, !PT ;  /* 0x7ffffff803057812 */ /* 0x000fe200078ec0ff */
[----:B------:R-:W-:-:S06]  /*0100*/  UMOV UR4, URZ ;  /* 0x000000ff00047c82 */ /* 0x000fcc0008000000 */
[----:B------:R-:W1:Y:S02]  /*0110*/  LDC.64 R6, c[0x0][0x3a0] ;  /* 0x0000e800ff067b82 */ /* 0x000e640000000a00 */
.L_x_4:
[----:B0-2---:R-:W-:Y:S01]  /*0120*/  IMAD R10, R9, UR4, R2 ;  /* 0x00000004090a7c24 */ /* 0x005fe2000f8e0202 */
[----:B------:R-:W-:-:S04]  /*0130*/  UIADD3 UR4, UPT, UPT, UR4, 0x8, URZ ;  /* 0x0000000804047890 */ /* 0x000fc8000fffe0ff */
[CC--:B------:R-:W-:Y:S01]  /*0140*/  IADD3 R14, PT, PT, R10.reuse, R9.reuse, RZ ;  /* 0x000000090a0e7210 */ /* 0x0c0fe20007ffe0ff */
[--C-:B-1----:R-:W-:Y:S01]  /*0150*/  IMAD.WIDE.U32 R10, R10, 0x4, R6.reuse ;  /* 0x000000040a0a7825 */ /* 0x102fe200078e0006 */
[----:B------:R-:W-:Y:S02]  /*0160*/  ISETP.NE.AND P0, PT, R5, UR4, PT ;  /* 0x0000000405007c0c */ /* 0x000fe4000bf05270 */
[C---:B------:R-:W-:Y:S01]  /*0170*/  IADD3 R16, PT, PT, R14.reuse, R9, RZ ;  /* 0x000000090e107210 */ /* 0x040fe20007ffe0ff */
[----:B------:R-:W-:Y:S01]  /*0180*/  IMAD.WIDE.U32 R14, R14, 0x4, R6 ;  /* 0x000000040e0e7825 */ /* 0x000fe200078e0006 */
[----:B------:R2:W-:Y:S03]  /*0190*/  STG.E desc[UR16][R10.64], RZ ;  /* 0x000000ff0a007986 */ /* 0x0005e6000c101910 */
[C---:B------:R-:W-:Y:S01]  /*01a0*/  IMAD.IADD R12, R16.reuse, 0x1, R9 ;  /* 0x00000001100c7824 */ /* 0x040fe200078e0209 */
[----:B------:R2:W-:Y:S01]  /*01b0*/  STG.E desc[UR16][R14.64], RZ ;  /* 0x000000ff0e007986 */ /* 0x0005e2000c101910 */
[----:B------:R-:W-:-:S03]  /*01c0*/  IMAD.WIDE.U32 R16, R16, 0x4, R6 ;  /* 0x0000000410107825 */ /* 0x000fc600078e0006 */
[CC--:B------:R-:W-:Y:S01]  /*01d0*/  IADD3 R18, PT, PT, R12.reuse, R9.reuse, RZ ;  /* 0x000000090c127210 */ /* 0x0c0fe20007ffe0ff */
[--C-:B------:R-:W-:Y:S01]  /*01e0*/  IMAD.WIDE.U32 R12, R12, 0x4, R6.reuse ;  /* 0x000000040c0c7825 */ /* 0x100fe200078e0006 */
[----:B------:R2:W-:Y:S02]  /*01f0*/  STG.E desc[UR16][R16.64], RZ ;  /* 0x000000ff10007986 */ /* 0x0005e4000c101910 */
[CC--:B------:R-:W-:Y:S01]  /*0200*/  IADD3 R20, PT, PT, R18.reuse, R9.reuse, RZ ;  /* 0x0000000912147210 */ /* 0x0c0fe20007ffe0ff */
[--C-:B------:R-:W-:Y:S01]  /*0210*/  IMAD.WIDE.U32 R18, R18, 0x4, R6.reuse ;  /* 0x0000000412127825 */ /* 0x100fe200078e0006 */
[----:B------:R2:W-:Y:S02]  /*0220*/  STG.E desc[UR16][R12.64], RZ ;  /* 0x000000ff0c007986 */ /* 0x0005e4000c101910 */
[C---:B------:R-:W-:Y:S01]  /*0230*/  IADD3 R22, PT, PT, R20.reuse, R9, RZ ;  /* 0x0000000914167210 */ /* 0x040fe20007ffe0ff */
[----:B------:R-:W-:Y:S01]  /*0240*/  IMAD.WIDE.U32 R20, R20, 0x4, R6 ;  /* 0x0000000414147825 */ /* 0x000fe200078e0006 */
[----:B------:R2:W-:Y:S03]  /*0250*/  STG.E desc[UR16][R18.64], RZ ;  /* 0x000000ff12007986 */ /* 0x0005e6000c101910 */
[C---:B------:R-:W-:Y:S01]  /*0260*/  IMAD.IADD R25, R22.reuse, 0x1, R9 ;  /* 0x0000000116197824 */ /* 0x040fe200078e0209 */
[----:B------:R2:W-:Y:S01]  /*0270*/  STG.E desc[UR16][R20.64], RZ ;  /* 0x000000ff14007986 */ /* 0x0005e2000c101910 */
[----:B------:R-:W-:-:S04]  /*0280*/  IMAD.WIDE.U32 R22, R22, 0x4, R6 ;  /* 0x0000000416167825 */ /* 0x000fc800078e0006 */
[----:B------:R-:W-:Y:S01]  /*0290*/  IMAD.WIDE.U32 R24, R25, 0x4, R6 ;  /* 0x0000000419187825 */ /* 0x000fe200078e0006 */
[----:B------:R2:W-:Y:S04]  /*02a0*/  STG.E desc[UR16][R22.64], RZ ;  /* 0x000000ff16007986 */ /* 0x0005e8000c101910 */
[----:B------:R2:W-:Y:S01]  /*02b0*/  STG.E desc[UR16][R24.64], RZ ;  /* 0x000000ff18007986 */ /* 0x0005e2000c101910 */
[----:B------:R-:W-:Y:S05]  /*02c0*/  @P0 BRA `(.L_x_4) ;  /* 0xfffffffc00940947 */ /* 0x000fea000383ffff */
.L_x_3:
[----:B------:R-:W-:Y:S05]  /*02d0*/  @!P1 BRA `(.L_x_2) ;  /* 0x0000000000989947 */ /* 0x000fea0003800000 */
[----:B------:R-:W-:Y:S02]  /*02e0*/  ISETP.GE.U32.AND P0, PT, R0, 0x4, PT ;  /* 0x000000040000780c */ /* 0x000fe40003f06070 */
[----:B------:R-:W-:-:S04]  /*02f0*/  LOP3.LUT R4, R3, 0x3, RZ, 0xc0, !PT ;  /* 0x0000000303047812 */ /* 0x000fc800078ec0ff */
[----:B------:R-:W-:-:S07]  /*0300*/  ISETP.NE.AND P1, PT, R4, RZ, PT ;  /* 0x000000ff0400720c */ /* 0x000fce0003f25270 */
[----:B------:R-:W-:Y:S06]  /*0310*/  @!P0 BRA `(.L_x_5) ;  /* 0x00000000003c8947 */ /* 0x000fec0003800000 */
[----:B------:R-:W0:Y:S01]  /*0320*/  LDCU UR4, c[0x0][0x3a8] ;  /* 0x00007500ff0477ac */ /* 0x000e220008000800 */
[----:B--2---:R-:W1:Y:S01]  /*0330*/  LDC.64 R12, c[0x0][0x3a0] ;  /* 0x0000e800ff0c7b82 */ /* 0x004e620000000a00 */
[C---:B0-----:R-:W-:Y:S02]  /*0340*/  IMAD R7, R5.reuse, UR4, R2 ;  /* 0x0000000405077c24 */ /* 0x041fe4000f8e0202 */
[----:B------:R-:W-:-:S03]  /*0350*/  VIADD R5, R5, 0x4 ;  /* 0x0000000405057836 */ /* 0x000fc60000000000 */
[C---:B------:R-:W-:Y:S01]  /*0360*/  IADD3 R9, PT, PT, R7.reuse, UR4, RZ ;  /* 0x0000000407097c10 */ /* 0x040fe2000fffe0ff */
[----:B-1----:R-:W-:-:S03]  /*0370*/  IMAD.WIDE.U32 R6, R7, 0x4, R12 ;  /* 0x0000000407067825 */ /* 0x002fc600078e000c */
[C---:B------:R-:W-:Y:S01]  /*0380*/  IADD3 R11, PT, PT, R9.reuse, UR4, RZ ;  /* 0x00000004090b7c10 */ /* 0x040fe2000fffe0ff */
[--C-:B------:R-:W-:Y:S01]  /*0390*/  IMAD.WIDE.U32 R8, R9, 0x4, R12.reuse ;  /* 0x0000000409087825 */ /* 0x100fe200078e000c */
[----:B------:R0:W-:Y:S02]  /*03a0*/  STG.E desc[UR16][R6.64], RZ ;  /* 0x000000ff06007986 */ /* 0x0001e4000c101910 */
[C---:B------:R-:W-:Y:S01]  /*03b0*/  IADD3 R15, PT, PT, R11.reuse, UR4, RZ ;  /* 0x000000040b0f7c10 */ /* 0x040fe2000fffe0ff */
[--C-:B------:R-:W-:Y:S01]  /*03c0*/  IMAD.WIDE.U32 R10, R11, 0x4, R12.reuse ;  /* 0x000000040b0a7825 */ /* 0x100fe200078e000c */
[----:B------:R0:W-:Y:S03]  /*03d0*/  STG.E desc[UR16][R8.64], RZ ;  /* 0x000000ff08007986 */ /* 0x0001e6000c101910 */
[----:B------:R-:W-:Y:S01]  /*03e0*/  IMAD.WIDE.U32 R12, R15, 0x4, R12 ;  /* 0x000000040f0c7825 */ /* 0x000fe200078e000c */
[----:B------:R0:W-:Y:S04]  /*03f0*/  STG.E desc[UR16][R10.64], RZ ;  /* 0x000000ff0a007986 */ /* 0x0001e8000c101910 */
[----:B------:R0:W-:Y:S02]  /*0400*/  STG.E desc[UR16][R12.64], RZ ;  /* 0x000000ff0c007986 */ /* 0x0001e4000c101910 */
.L_x_5:
[----:B------:R-:W-:Y:S05]  /*0410*/  @!P1 BRA `(.L_x_2) ;  /* 0x0000000000489947 */ /* 0x000fea0003800000 */
[----:B------:R-:W-:Y:S02]  /*0420*/  LOP3.LUT R0, R3, 0x1, RZ, 0xc0, !PT ;  /* 0x0000000103007812 */ /* 0x000fe400078ec0ff */
[----:B------:R-:W-:Y:S02]  /*0430*/  ISETP.NE.AND P0, PT, R4, 0x1, PT ;  /* 0x000000010400780c */ /* 0x000fe40003f05270 */
[----:B------:R-:W-:-:S13]  /*0440*/  ISETP.NE.U32.AND P1, PT, R0, 0x1, PT ;  /* 0x000000010000780c */ /* 0x000fda0003f25070 */
[----:B------:R-:W1:Y:S08]  /*0450*/  @!P1 LDC R0, c[0x0][0x3a8] ;  /* 0x0000ea00ff009b82 */ /* 0x000e700000000800 */
[----:B0-2---:R-:W0:Y:S01]  /*0460*/  @!P1 LDC.64 R10, c[0x0][0x3a0] ;  /* 0x0000e800ff0a9b82 */ /* 0x005e220000000a00 */
[----:B------:R-:W-:Y:S05]  /*0470*/  @!P0 BRA `(.L_x_6) ;  /* 0x0000000000248947 */ /* 0x000fea0003800000 */
[----:B------:R-:W2:Y:S01]  /*0480*/  LDCU UR4, c[0x0][0x3a8] ;  /* 0x00007500ff0477ac */ /* 0x000ea20008000800 */
[----:B------:R-:W3:Y:S01]  /*0490*/  LDC.64 R6, c[0x0][0x3a0] ;  /* 0x0000e800ff067b82 */ /* 0x000ee20000000a00 */
[C---:B--2---:R-:W-:Y:S01]  /*04a0*/  IMAD R9, R5.reuse, UR4, R2 ;  /* 0x0000000405097c24 */ /* 0x044fe2000f8e0202 */
[----:B------:R-:W-:-:S04]  /*04b0*/  IADD3 R5, PT, PT, R5, 0x2, RZ ;  /* 0x0000000205057810 */ /* 0x000fc80007ffe0ff */
[C---:B------:R-:W-:Y:S01]  /*04c0*/  IADD3 R13, PT, PT, R9.reuse, UR4, RZ ;  /* 0x00000004090d7c10 */ /* 0x040fe2000fffe0ff */
[----:B---3--:R-:W-:-:S04]  /*04d0*/  IMAD.WIDE.U32 R8, R9, 0x4, R6 ;  /* 0x0000000409087825 */ /* 0x008fc800078e0006 */
[----:B------:R-:W-:Y:S01]  /*04e0*/  IMAD.WIDE.U32 R6, R13, 0x4, R6 ;  /* 0x000000040d067825 */ /* 0x000fe200078e0006 */
[----:B------:R2:W-:Y:S04]  /*04f0*/  STG.E desc[UR16][R8.64], RZ ;  /* 0x000000ff08007986 */ /* 0x0005e8000c101910 */
[----:B------:R2:W-:Y:S02]  /*0500*/  STG.E desc[UR16][R6.64], RZ ;  /* 0x000000ff06007986 */ /* 0x0005e4000c101910 */
.L_x_6:
[----:B-1----:R-:W-:-:S04]  /*0510*/  @!P1 IMAD R5, R5, R0, R2 ;  /* 0x0000000005059224 */ /* 0x002fc800078e0202 */
[----:B0-----:R-:W-:-:S05]  /*0520*/  @!P1 IMAD.WIDE.U32 R4, R5, 0x4, R10 ;  /* 0x0000000405049825 */ /* 0x001fca00078e000a */
[----:B------:R1:W-:Y:S02]  /*0530*/  @!P1 STG.E desc[UR16][R4.64], RZ ;  /* 0x000000ff04009986 */ /* 0x0003e4000c101910 */
.L_x_2:
[----:B-1----:R-:W1:Y:S01]  /*0540*/  LDC.64 R4, c[0x0][0x3a0] ;  /* 0x0000e800ff047b82 */ /* 0x002e620000000a00 */
[----:B------:R-:W3:Y:S01]  /*0550*/  LDCU UR4, c[0x0][0x3a8] ;  /* 0x00007500ff0477ac */ /* 0x000ee20008000800 */
[----:B0-2---:R-:W-:Y:S01]  /*0560*/  MOV R9, 0x3f800000 ;  /* 0x3f80000000097802 */ /* 0x005fe20000000f00 */
[----:B---3--:R-:W-:-:S04]  /*0570*/  IMAD R7, R2, UR4, R2 ;  /* 0x0000000402077c24 */ /* 0x008fc8000f8e0202 */
[----:B-1----:R-:W-:-:S05]  /*0580*/  IMAD.WIDE.U32 R4, R7, 0x4, R4 ;  /* 0x0000000407047825 */ /* 0x002fca00078e0004 */
[----:B------:R0:W-:Y:S02]  /*0590*/  STG.E desc[UR16][R4.64], R9 ;  /* 0x0000000904007986 */ /* 0x0001e4000c101910 */
.L_x_1:
[----:B------:R-:W-:Y:S05]  /*05a0*/  BSYNC.RECONVERGENT B0 ;  /* 0x0000000000007941 */ /* 0x000fea0003800200 */
.L_x_0:
[----:B------:R-:W1:Y:S02]  /*05b0*/  LDCU UR4, c[0x0][0x3b0] ;  /* 0x00007600ff0477ac */ /* 0x000e640008000800 */
[----:B-1----:R-:W-:-:S13]  /*05c0*/  ISETP.NE.AND P0, PT, RZ, UR4, PT ;  /* 0x00000004ff007c0c */ /* 0x002fda000bf05270 */
[----:B------:R-:W-:Y:S05]  /*05d0*/  @!P0 EXIT ;  /* 0x000000000000894d */ /* 0x000fea0003800000 */
[----:B------:R-:W-:-:S13]  /*05e0*/  ISETP.GE.AND P0, PT, R3, 0x2, PT ;  /* 0x000000020300780c */ /* 0x000fda0003f06270 */
[----:B------:R-:W-:Y:S05]  /*05f0*/  @!P0 EXIT ;  /* 0x000000000000894d */ /* 0x000fea0003800000 */
[----:B------:R-:W-:-:S05]  /*0600*/  UMOV UR4, URZ ;  /* 0x000000ff00047c82 */ /* 0x000fca0008000000 */
.L_x_59:
[----:B------:R-:W1:Y:S01]  /*0610*/  LDCU UR5, c[0x0][0x3b0] ;  /* 0x00007600ff0577ac */ /* 0x000e620008000800 */
[----:B------:R-:W-:-:S04]  /*0620*/  UIADD3 UR4, UPT, UPT, UR4, 0x1, URZ ;  /* 0x0000000104047890 */ /* 0x000fc8000fffe0ff */
[----:B-1----:R-:W-:-:S03]  /*0630*/  UISETP.NE.AND UP0, UPT, UR4, UR5, UPT ;  /* 0x000000050400728c */ /* 0x002fc6000bf05270 */
[----:B0---4-:R-:W-:-:S08]  /*0640*/  UMOV UR5, URZ ;  /* 0x000000ff00057c82 */ /* 0x011fd00008000000 */
.L_x_58:
[----:B------:R-:W1:Y:S01]  /*0650*/  LDCU.64 UR14, c[0x0][0x388] ;  /* 0x00007100ff0e77ac */ /* 0x000e620008000a00 */
[----:B0---4-:R-:W2:Y:S01]  /*0660*/  LDC.64 R16, c[0x0][0x3a0] ;  /* 0x0000e800ff107b82 */ /* 0x011ea20000000a00 */
[----:B------:R-:W3:Y:S01]  /*0670*/  LDCU UR10, c[0x0][0x3a8] ;  /* 0x00007500ff0a77ac */ /* 0x000ee20008000800 */
[----:B------:R-:W4:Y:S01]  /*0680*/  LDCU.64 UR6, c[0x0][0x380] ;  /* 0x00007000ff0677ac */ /* 0x000f220008000a00 */
[----:B------:R-:W-:Y:S02]  /*0690*/  ULOP3.LUT UR8, URZ, UR5, URZ, 0x33, !UPT ;  /* 0x00000005ff087292 */ /* 0x000fe4000f8e33ff */
[----:B------:R-:W-:Y:S02]  /*06a0*/  UIADD3 UR13, UPT, UPT, UR5, 0x1, URZ ;  /* 0x00000001050d7890 */ /* 0x000fe4000fffe0ff */
[----:B-1----:R-:W-:Y:S01]  /*06b0*/  UIADD3 UR8, UPT, UPT, UR8, UR14, URZ ;  /* 0x0000000e08087290 */ /* 0x002fe2000fffe0ff */
[----:B------:R-:W-:Y:S01]  /*06c0*/  MOV R11, UR15 ;  /* 0x0000000f000b7c02 */ /* 0x000fe20008000f00 */
[----:B------:R-:W-:-:S02]  /*06d0*/  UIMAD UR9, UR5, UR15, UR5 ;  /* 0x0000000f050972a4 */ /* 0x000fc4000f8e0205 */
[----:B------:R-:W-:Y:S01]  /*06e0*/  ULOP3.LUT UR8, UR8, 0x1, URZ, 0xc0, !UPT ;  /* 0x0000000108087892 */ /* 0x000fe2000f8ec0ff */
[----:B---3--:R-:W-:Y:S02]  /*06f0*/  IMAD.U32 R3, RZ, RZ, UR10 ;  /* 0x0000000aff037e24 */ /* 0x008fe4000f8e00ff */
[--C-:B0-----:R-:W-:Y:S01]  /*0700*/  IMAD R5, R11, UR5, R2.reuse ;  /* 0x000000050b057c24 */ /* 0x101fe2000f8e0202 */
[----:B------:R-:W-:Y:S01]  /*0710*/  UISETP.NE.U32.AND UP1, UPT, UR8, 0x1, UPT ;  /* 0x000000010800788c */ /* 0x000fe2000bf25070 */
[----:B----4-:R-:W-:Y:S01]  /*0720*/  MOV R6, UR6 ;  /* 0x0000000600067c02 */ /* 0x010fe20008000f00 */
[----:B------:R-:W-:Y:S01]  /*0730*/  IMAD R3, R3, UR5, R2 ;  /* 0x0000000503037c24 */ /* 0x000fe2000f8e0202 */
[----:B------:R-:W-:Y:S01]  /*0740*/  MOV R7, UR7 ;  /* 0x0000000700077c02 */ /* 0x000fe20008000f00 */
[----:B------:R-:W-:Y:S02]  /*0750*/  UIMAD.WIDE UR6, UR9, 0x4, UR6 ;  /* 0x00000004090678a5 */ /* 0x000fe4000f8e0206 */
[----:B--2---:R-:W-:Y:S01]  /*0760*/  IMAD.WIDE.U32 R16, R3, 0x4, R16 ;  /* 0x0000000403107825 */ /* 0x004fe200078e0010 */
[----:B------:R-:W-:-:S03]  /*0770*/  UMOV UR8, UR13 ;  /* 0x0000000d00087c82 */ /* 0x000fc60008000000 */
[----:B------:R-:W-:Y:S01]  /*0780*/  IMAD.WIDE.U32 R18, R5, 0x4, R6 ;  /* 0x0000000405127825 */ /* 0x000fe200078e0006 */
[----:B------:R-:W-:Y:S06]  /*0790*/  BRA.U UP1, `(.L_x_7) ;  /* 0x0000000901507547 */ /* 0x000fec000b800000 */
[----:B------:R-:W-:-:S06]  /*07a0*/  UIMAD.WIDE UR8, UR15, 0x4, UR6 ;  /* 0x000000040f0878a5 */ /* 0x000fcc000f8e0206 */
[----:B------:R-:W-:Y:S01]  /*07b0*/  MOV R9, UR9 ;  /* 0x0000000900097c02 */ /* 0x000fe20008000f00 */
[----:B------:R-:W-:-:S04]  /*07c0*/  IMAD.U32 R8, RZ, RZ, UR8 ;  /* 0x00000008ff087e24 */ /* 0x000fc8000f8e00ff */
[----:B------:R-:W0:Y:S01]  /*07d0*/  LDCU UR9, c[0x0][0x3ac] ;  /* 0x00007580ff0977ac */ /* 0x000e220008000800 */
[----:B------:R-:W0:Y:S01]  /*07e0*/  LDG.E R9, desc[UR16][R8.64] ;  /* 0x0000001008097981 */ /* 0x000e22000c1e1900 */
[----:B------:R-:W-:-:S04]  /*07f0*/  UIMAD UR8, UR5, UR15, UR15 ;  /* 0x0000000f050872a4 */ /* 0x000fc8000f8e020f */
[----:B------:R-:W-:-:S04]  /*0800*/  UIADD3 UR10, UP1, UPT, UR8, UR5, URZ ;  /* 0x00000005080a7290 */ /* 0x000fc8000ff3e0ff */
[----:B------:R-:W-:Y:S01]  /*0810*/  ULEA.HI.X.SX32 UR11, UR8, URZ, 0x1, UP1 ;  /* 0x000000ff080b7291 */ /* 0x000fe200088f0eff */
[----:B0-----:R-:W-:-:S13]  /*0820*/  FSETP.GEU.AND P0, PT, |R9|, UR9, PT ;  /* 0x0000000909007c0b */ /* 0x001fda000bf0e200 */
[----:B------:R-:W-:Y:S05]  /*0830*/  @!P0 BRA `(.L_x_8) ;  /* 0x0000000800248947 */ /* 0x000fea0003800000 */
[----:B------:R-:W-:Y:S01]  /*0840*/  FSETP.NEU.AND P0, PT, R9, RZ, PT ;  /* 0x000000ff0900720b */ /* 0x000fe20003f0d000 */
[----:B------:R-:W-:Y:S02]  /*0850*/  IMAD R8, R2, R11, UR5 ;  /* 0x0000000502087e24 */ /* 0x000fe4000f8e020b */
[----:B------:R-:W-:Y:S01]  /*0860*/  HFMA2 R0, -RZ, RZ, 0, 0 ;  /* 0x00000000ff007431 */ /* 0x000fe200000001ff */
[----:B------:R-:W-:Y:S01]  /*0870*/  MOV R4, 0x3f800000 ;  /* 0x3f80000000047802 */ /* 0x000fe20000000f00 */
[----:B------:R-:W-:-:S08]  /*0880*/  IMAD.WIDE.U32 R6, R8, 0x4, R6 ;  /* 0x0000000408067825 */ /* 0x000fd000078e0006 */
[----:B------:R-:W-:Y:S05]  /*0890*/  @!P0 BRA `(.L_x_9) ;  /* 0x0000000400708947 */ /* 0x000fea0003800000 */
[----:B------:R-:W0:Y:S01]  /*08a0*/  LDCU.64 UR8, c[0x0][0x380] ;  /* 0x00007000ff0877ac */ /* 0x000e220008000a00 */
[----:B------:R-:W-:Y:S01]  /*08b0*/  IMAD.U32 R14, RZ, RZ, UR6 ;  /* 0x00000006ff0e7e24 */ /* 0x000fe2000f8e00ff */
[----:B------:R-:W-:-:S05]  /*08c0*/  MOV R15, UR7 ;  /* 0x00000007000f7c02 */ /* 0x000fca0008000f00 */
[----:B------:R-:W2:Y:S01]  /*08d0*/  LDG.E R0, desc[UR16][R14.64] ;  /* 0x000000100e007981 */ /* 0x000ea2000c1e1900 */
[----:B0-----:R-:W-:-:S04]  /*08e0*/  ULEA UR8, UP1, UR10, UR8, 0x2 ;  /* 0x000000080a087291 */ /* 0x001fc8000f8210ff */
[----:B------:R-:W-:Y:S02]  /*08f0*/  ULEA.HI.X UR9, UR10, UR9, UR11, 0x2, UP1 ;  /* 0x000000090a097291 */ /* 0x000fe400088f140b */
[----:B------:R-:W-:-:S04]  /*0900*/  MOV R12, UR8 ;  /* 0x00000008000c7c02 */ /* 0x000fc80008000f00 */
[----:B------:R-:W-:-:S06]  /*0910*/  MOV R13, UR9 ;  /* 0x00000009000d7c02 */ /* 0x000fcc0008000f00 */
[----:B------:R-:W2:Y:S01]  /*0920*/  LDG.E R13, desc[UR16][R12.64+0x4] ;  /* 0x000004100c0d7981 */ /* 0x000ea2000c1e1900 */
[----:B------:R-:W-:-:S04]  /*0930*/  FADD R11, R9, R9 ;  /* 0x00000009090b7221 */ /* 0x000fc80000000000 */
[----:B------:R-:W0:Y:S02]  /*0940*/  MUFU.RCP R4, R11 ;  /* 0x0000000b00047308 */ /* 0x000e240000001000 */
[----:B0-----:R-:W-:-:S04]  /*0950*/  FFMA R9, -R11, R4, 1 ;  /* 0x3f8000000b097423 */ /* 0x001fc80000000104 */
[----:B------:R-:W-:Y:S01]  /*0960*/  FFMA R9, R4, R9, R4 ;  /* 0x0000000904097223 */ /* 0x000fe20000000004 */
[----:B--2---:R-:W-:-:S04]  /*0970*/  FADD R0, -R0, R13 ;  /* 0x0000000d00007221 */ /* 0x004fc80000000100 */
[----:B------:R-:W0:Y:S01]  /*0980*/  FCHK P0, R0, R11 ;  /* 0x0000000b00007302 */ /* 0x000e220000000000 */
[----:B------:R-:W-:-:S04]  /*0990*/  FFMA R10, R0, R9, RZ ;  /* 0x00000009000a7223 */ /* 0x000fc800000000ff */
[----:B------:R-:W-:-:S04]  /*09a0*/  FFMA R4, -R11, R10, R0 ;  /* 0x0000000a0b047223 */ /* 0x000fc80000000100 */
[----:B------:R-:W-:Y:S01]  /*09b0*/  FFMA R10, R9, R4, R10 ;  /* 0x00000004090a7223 */ /* 0x000fe2000000000a */
[----:B0-----:R-:W-:Y:S06]  /*09c0*/  @!P0 BRA `(.L_x_10) ;  /* 0x0000000000108947 */ /* 0x001fec0003800000 */
[----:B------:R-:W-:Y:S01]  /*09d0*/  IMAD.MOV.U32 R9, RZ, RZ, R11 ;  /* 0x000000ffff097224 */ /* 0x000fe200078e000b */
[----:B------:R-:W-:-:S07]  /*09e0*/  MOV R20, 0xa00 ;  /* 0x00000a0000147802 */ /* 0x000fce0000000f00 */
[----:B------:R-:W-:Y:S05]  /*09f0*/  CALL.REL.NOINC `($__internal_2_$__cuda_sm3x_div_rn_noftz_f32_slowpath) ;  /* 0x0000001c00e87944 */ /* 0x000fea0003c00000 */
[----:B------:R-:W-:-:S07]  /*0a00*/  MOV R10, R0 ;  /* 0x00000000000a7202 */ /* 0x000fce0000000f00 */
.L_x_10:
[----:B------:R-:W-:-:S13]  /*0a10*/  FSETP.GE.AND P0, PT, R10, RZ, PT ;  /* 0x000000ff0a00720b */ /* 0x000fda0003f06000 */
[----:B------:R-:W-:Y:S05]  /*0a20*/  @!P0 BRA `(.L_x_11) ;  /* 0x00000000003c8947 */ /* 0x000fea0003800000 */
[----:B------:R-:W-:-:S04]  /*0a30*/  FFMA R9, R10, R10, 1 ;  /* 0x3f8000000a097423 */ /* 0x000fc8000000000a */
[----:B------:R0:W1:Y:S01]  /*0a40*/  MUFU.RSQ R4, R9 ;  /* 0x0000000900047308 */ /* 0x0000620000001400 */
[----:B------:R-:W-:-:S04]  /*0a50*/  IADD3 R0, PT, PT, R9, -0xd000000, RZ ;  /* 0xf300000009007810 */ /* 0x000fc80007ffe0ff */
[----:B------:R-:W-:-:S13]  /*0a60*/  ISETP.GT.U32.AND P0, PT, R0, 0x727fffff, PT ;  /* 0x727fffff0000780c */ /* 0x000fda0003f04070 */
[----:B01----:R-:W-:Y:S05]  /*0a70*/  @!P0 BRA `(.L_x_12) ;  /* 0x0000000000108947 */ /* 0x003fea0003800000 */
[----:B------:R-:W-:Y:S02]  /*0a80*/  MOV R0, R9 ;  /* 0x0000000900007202 */ /* 0x000fe40000000f00 */
[----:B------:R-:W-:-:S07]  /*0a90*/  MOV R22, 0xab0 ;  /* 0x00000ab000167802 */ /* 0x000fce0000000f00 */
[----:B------:R-:W-:Y:S05]  /*0aa0*/  CALL.REL.NOINC `($__internal_1_$__cuda_sm20_sqrt_rn_f32_slowpath) ;  /* 0x0000001c00607944 */ /* 0x000fea0003c00000 */
[----:B------:R-:W-:Y:S05]  /*0ab0*/  BRA `(.L_x_13) ;  /* 0x0000000000107947 */ /* 0x000fea0003800000 */
.L_x_12:
[----:B------:R-:W-:Y:S01]  /*0ac0*/  FMUL.FTZ R0, R9, R4 ;  /* 0x0000000409007220 */ /* 0x000fe20000410000 */
[----:B------:R-:W-:-:S03]  /*0ad0*/  FMUL.FTZ R4, R4, 0.5 ;  /* 0x3f00000004047820 */ /* 0x000fc60000410000 */
[----:B------:R-:W-:-:S04]  /*0ae0*/  FFMA R9, -R0, R0, R9 ;  /* 0x0000000000097223 */ /* 0x000fc80000000109 */
[----:B------:R-:W-:-:S07]  /*0af0*/  FFMA R0, R9, R4, R0 ;  /* 0x0000000409007223 */ /* 0x000fce0000000000 */
.L_x_13:
[----:B------:R-:W-:Y:S01]  /*0b00*/  FADD R0, R0, R10 ;  /* 0x0000000a00007221 */ /* 0x000fe20000000000 */
[----:B------:R-:W-:Y:S06]  /*0b10*/  BRA `(.L_x_14) ;  /* 0x0000000000387947 */ /* 0x000fec0003800000 */
.L_x_11:
[----:B------:R-:W-:-:S04]  /*0b20*/  FFMA R9, R10, R10, 1 ;  /* 0x3f8000000a097423 */ /* 0x000fc8000000000a */
[----:B------:R-:W-:Y:S01]  /*0b30*/  VIADD R0, R9, 0xf3000000 ;  /* 0xf300000009007836 */ /* 0x000fe20000000000 */
[----:B------:R0:W1:Y:S04]  /*0b40*/  MUFU.RSQ R4, R9 ;  /* 0x0000000900047308 */ /* 0x0000680000001400 */
[----:B------:R-:W-:-:S13]  /*0b50*/  ISETP.GT.U32.AND P0, PT, R0, 0x727fffff, PT ;  /* 0x727fffff0000780c */ /* 0x000fda0003f04070 */
[----:B01----:R-:W-:Y:S05]  /*0b60*/  @!P0 BRA `(.L_x_15) ;  /* 0x0000000000108947 */ /* 0x003fea0003800000 */
[----:B------:R-:W-:Y:S02]  /*0b70*/  MOV R0, R9 ;  /* 0x0000000900007202 */ /* 0x000fe40000000f00 */
[----:B------:R-:W-:-:S07]  /*0b80*/  MOV R22, 0xba0 ;  /* 0x00000ba000167802 */ /* 0x000fce0000000f00 */
[----:B------:R-:W-:Y:S05]  /*0b90*/  CALL.REL.NOINC `($__internal_1_$__cuda_sm20_sqrt_rn_f32_slowpath) ;  /* 0x0000001c00247944 */ /* 0x000fea0003c00000 */
[----:B------:R-:W-:Y:S05]  /*0ba0*/  BRA `(.L_x_16) ;  /* 0x0000000000107947 */ /* 0x000fea0003800000 */
.L_x_15:
[----:B------:R-:W-:Y:S01]  /*0bb0*/  FMUL.FTZ R0, R9, R4 ;  /* 0x0000000409007220 */ /* 0x000fe20000410000 */
[----:B------:R-:W-:-:S03]  /*0bc0*/  FMUL.FTZ R4, R4, 0.5 ;  /* 0x3f00000004047820 */ /* 0x000fc60000410000 */
[----:B------:R-:W-:-:S04]  /*0bd0*/  FFMA R9, -R0, R0, R9 ;  /* 0x0000000000097223 */ /* 0x000fc80000000109 */
[----:B------:R-:W-:-:S07]  /*0be0*/  FFMA R0, R9, R4, R0 ;  /* 0x0000000409007223 */ /* 0x000fce0000000000 */
.L_x_16:
[----:B------:R-:W-:-:S07]  /*0bf0*/  FADD R0, -R0, R10 ;  /* 0x0000000a00007221 */ /* 0x000fce0000000100 */
.L_x_14:
[----:B------:R-:W-:-:S04]  /*0c00*/  IADD3 R4, PT, PT, R0, 0x1800000, RZ ;  /* 0x0180000000047810 */ /* 0x000fc80007ffe0ff */
[----:B------:R-:W-:-:S04]  /*0c10*/  LOP3.LUT R4, R4, 0x7f800000, RZ, 0xc0, !PT ;  /* 0x7f80000004047812 */ /* 0x000fc800078ec0ff */
[----:B------:R-:W-:-:S13]  /*0c20*/  ISETP.GT.U32.AND P0, PT, R4, 0x1ffffff, PT ;  /* 0x01ffffff0400780c */ /* 0x000fda0003f04070 */
[----:B------:R-:W-:Y:S05]  /*0c30*/  @P0 BRA `(.L_x_17) ;  /* 0x0000000000100947 */ /* 0x000fea0003800000 */
[----:B------:R-:W-:-:S07]  /*0c40*/  MOV R4, 0xc60 ;  /* 0x00000c6000047802 */ /* 0x000fce0000000f00 */
[----:B------:R-:W-:Y:S05]  /*0c50*/  CALL.REL.NOINC `($__internal_0_$__cuda_sm20_rcp_rn_f32_slowpath) ;  /* 0x0000001800247944 */ /* 0x000fea0003c00000 */
[----:B------:R-:W-:Y:S01]  /*0c60*/  MOV R10, R9 ;  /* 0x00000009000a7202 */ /* 0x000fe20000000f00 */
[----:B------:R-:W-:Y:S06]  /*0c70*/  BRA `(.L_x_18) ;  /* 0x0000000000107947 */ /* 0x000fec0003800000 */
.L_x_17:
[----:B------:R-:W0:Y:S02]  /*0c80*/  MUFU.RCP R9, R0 ;  /* 0x0000000000097308 */ /* 0x000e240000001000 */
[----:B0-----:R-:W-:-:S04]  /*0c90*/  FFMA R4, R9, R0, -1 ;  /* 0xbf80000009047423 */ /* 0x001fc80000000000 */
[----:B------:R-:W-:-:S04]  /*0ca0*/  FADD.FTZ R4, -R4, -RZ ;  /* 0x800000ff04047221 */ /* 0x000fc80000010100 */
[----:B------:R-:W-:-:S07]  /*0cb0*/  FFMA R10, R9, R4, R9 ;  /* 0x00000004090a7223 */ /* 0x000fce0000000009 */
.L_x_18:
        /* <DEDUP_REMOVED lines=9> */
.L_x_19:
[----:B------:R-:W-:Y:S01]  /*0d50*/  FMUL.FTZ R0, R9, R4 ;  /* 0x0000000409007220 */ /* 0x000fe20000410000 */
[----:B------:R-:W-:-:S03]  /*0d60*/  FMUL.FTZ R4, R4, 0.5 ;  /* 0x3f00000004047820 */ /* 0x000fc60000410000 */
[----:B------:R-:W-:-:S04]  /*0d70*/  FFMA R9, -R0, R0, R9 ;  /* 0x0000000000097223 */ /* 0x000fc80000000109 */
[----:B------:R-:W-:-:S07]  /*0d80*/  FFMA R0, R9, R4, R0 ;  /* 0x0000000409007223 */ /* 0x000fce0000000000 */
.L_x_20:
        /* <DEDUP_REMOVED lines=8> */
.L_x_21:
[----:B------:R-:W0:Y:S02]  /*0e10*/  MUFU.RCP R9, R0 ;  /* 0x0000000000097308 */ /* 0x000e240000001000 */
[----:B0-----:R-:W-:-:S04]  /*0e20*/  FFMA R4, R9, R0, -1 ;  /* 0xbf80000009047423 */ /* 0x001fc80000000000 */
[----:B------:R-:W-:-:S04]  /*0e30*/  FADD.FTZ R4, -R4, -RZ ;  /* 0x800000ff04047221 */ /* 0x000fc80000010100 */
[----:B------:R-:W-:-:S07]  /*0e40*/  FFMA R4, R9, R4, R9 ;  /* 0x0000000409047223 */ /* 0x000fce0000000009 */
.L_x_22:
[----:B------:R-:W-:-:S07]  /*0e50*/  FMUL R0, R4, R10 ;  /* 0x0000000a04007220 */ /* 0x000fce0000400000 */
.L_x_9:
[----:B------:R-:W0:Y:S01]  /*0e60*/  LDCU UR14, c[0x0][0x388] ;  /* 0x00007100ff0e77ac */ /* 0x000e220008000800 */
[----:B------:R-:W-:Y:S01]  /*0e70*/  BSSY.RECONVERGENT B0, `(.L_x_8) ;  /* 0x0000025000007945 */ /* 0x000fe20003800200 */
[----:B0-----:R-:W-:-:S13]  /*0e80*/  ISETP.GE.U32.AND P0, PT, R2, UR14, PT ;  /* 0x0000000e02007c0c */ /* 0x001fda000bf06070 */
[----:B------:R-:W-:Y:S05]  /*0e90*/  @P0 BRA `(.L_x_23) ;  /* 0x0000000000880947 */ /* 0x000fea0003800000 */
[----:B------:R-:W0:Y:S01]  /*0ea0*/  LDC.64 R10, c[0x0][0x380] ;  /* 0x0000e000ff0a7b82 */ /* 0x000e220000000a00 */
[----:B------:R-:W-:Y:S01]  /*0eb0*/  VIADD R9, R8, 0x1 ;  /* 0x0000000108097836 */ /* 0x000fe20000000000 */
[----:B------:R-:W2:Y:S01]  /*0ec0*/  LDG.E R13, desc[UR16][R6.64] ;  /* 0x00000010060d7981 */ /* 0x000ea2000c1e1900 */
[----:B------:R-:W1:Y:S02]  /*0ed0*/  LDCU UR8, c[0x0][0x38c] ;  /* 0x00007180ff0877ac */ /* 0x000e640008000800 */
[----:B0-----:R-:W-:-:S05]  /*0ee0*/  IMAD.WIDE.U32 R8, R9, 0x4, R10 ;  /* 0x0000000409087825 */ /* 0x001fca00078e000a */
[----:B------:R-:W3:Y:S01]  /*0ef0*/  LDG.E R15, desc[UR16][R8.64] ;  /* 0x00000010080f7981 */ /* 0x000ee2000c1e1900 */
[----:B-1----:R-:W-:Y:S01]  /*0f00*/  IADD3 R21, PT, PT, R5, UR8, RZ ;  /* 0x0000000805157c10 */ /* 0x002fe2000fffe0ff */
[----:B------:R-:W0:Y:S04]  /*0f10*/  LDCU UR8, c[0x0][0x3a8] ;  /* 0x00007500ff0877ac */ /* 0x000e280008000800 */
[----:B------:R-:W-:-:S04]  /*0f20*/  IMAD.WIDE.U32 R10, R21, 0x4, R10 ;  /* 0x00000004150a7825 */ /* 0x000fc800078e000a */
[C---:B---3--:R-:W-:Y:S01]  /*0f30*/  FMUL R12, R15.reuse, R0 ;  /* 0x000000000f0c7220 */ /* 0x048fe20000400000 */
[----:B------:R-:W-:-:S03]  /*0f40*/  FMUL R15, R15, R4 ;  /* 0x000000040f0f7220 */ /* 0x000fc60000400000 */
[C---:B--2---:R-:W-:Y:S01]  /*0f50*/  FFMA R5, R13.reuse, R4, -R12 ;  /* 0x000000040d057223 */ /* 0x044fe2000000080c */
[----:B------:R-:W-:Y:S02]  /*0f60*/  FFMA R15, R13, R0, R15 ;  /* 0x000000000d0f7223 */ /* 0x000fe4000000000f */
[----:B------:R-:W1:Y:S02]  /*0f70*/  LDC.64 R12, c[0x0][0x3a0] ;  /* 0x0000e800ff0c7b82 */ /* 0x000e640000000a00 */
[----:B------:R2:W-:Y:S04]  /*0f80*/  STG.E desc[UR16][R6.64], R5 ;  /* 0x0000000506007986 */ /* 0x0005e8000c101910 */
[----:B------:R3:W-:Y:S04]  /*0f90*/  STG.E desc[UR16][R8.64], R15 ;  /* 0x0000000f08007986 */ /* 0x0007e8000c101910 */
[----:B------:R-:W4:Y:S04]  /*0fa0*/  LDG.E R23, desc[UR16][R10.64] ;  /* 0x000000100a177981 */ /* 0x000f28000c1e1900 */
[----:B------:R-:W5:Y:S01]  /*0fb0*/  LDG.E R21, desc[UR16][R18.64] ;  /* 0x0000001012157981 */ /* 0x000f62000c1e1900 */
[----:B0-----:R-:W-:-:S05]  /*0fc0*/  IADD3 R25, PT, PT, R3, UR8, RZ ;  /* 0x0000000803197c10 */ /* 0x001fca000fffe0ff */
[----:B-1----:R-:W-:-:S04]  /*0fd0*/  IMAD.WIDE.U32 R12, R25, 0x4, R12 ;  /* 0x00000004190c7825 */ /* 0x002fc800078e000c */
[C---:B----4-:R-:W-:Y:S01]  /*0fe0*/  FMUL R14, R23.reuse, R0 ;  /* 0x00000000170e7220 */ /* 0x050fe20000400000 */
[----:B------:R-:W-:-:S03]  /*0ff0*/  FMUL R23, R23, R4 ;  /* 0x0000000417177220 */ /* 0x000fc60000400000 */
[C---:B-----5:R-:W-:Y:S01]  /*1000*/  FFMA R3, R21.reuse, R4, -R14 ;  /* 0x0000000415037223 */ /* 0x060fe2000000080e */
[----:B------:R-:W-:-:S04]  /*1010*/  FFMA R23, R21, R0, R23 ;  /* 0x0000000015177223 */ /* 0x000fc80000000017 */
[----:B------:R0:W-:Y:S04]  /*1020*/  STG.E desc[UR16][R18.64], R3 ;  /* 0x0000000312007986 */ /* 0x0001e8000c101910 */
[----:B------:R0:W-:Y:S04]  /*1030*/  STG.E desc[UR16][R10.64], R23 ;  /* 0x000000170a007986 */ /* 0x0001e8000c101910 */
[----:B--2---:R-:W2:Y:S04]  /*1040*/  LDG.E R7, desc[UR16][R12.64] ;  /* 0x000000100c077981 */ /* 0x004ea8000c1e1900 */
[----:B------:R-:W4:Y:S01]  /*1050*/  LDG.E R5, desc[UR16][R16.64] ;  /* 0x0000001010057981 */ /* 0x000f22000c1e1900 */
[C---:B--2---:R-:W-:Y:S01]  /*1060*/  FMUL R6, R7.reuse, R0 ;  /* 0x0000000007067220 */ /* 0x044fe20000400000 */
[----:B---3--:R-:W-:-:S03]  /*1070*/  FMUL R9, R7, R4 ;  /* 0x0000000407097220 */ /* 0x008fc60000400000 */
[C---:B----4-:R-:W-:Y:S01]  /*1080*/  FFMA R7, R5.reuse, R4, -R6 ;  /* 0x0000000405077223 */ /* 0x050fe20000000806 */
[----:B------:R-:W-:-:S04]  /*1090*/  FFMA R9, R5, R0, R9 ;  /* 0x0000000005097223 */ /* 0x000fc80000000009 */
[----:B------:R0:W-:Y:S04]  /*10a0*/  STG.E desc[UR16][R16.64], R7 ;  /* 0x0000000710007986 */ /* 0x0001e8000c101910 */
[----:B------:R0:W-:Y:S02]  /*10b0*/  STG.E desc[UR16][R12.64], R9 ;  /* 0x000000090c007986 */ /* 0x0001e4000c101910 */
.L_x_23:
[----:B------:R-:W-:Y:S05]  /*10c0*/  BSYNC.RECONVERGENT B0 ;  /* 0x0000000000007941 */ /* 0x000fea0003800200 */
.L_x_8:
[----:B------:R-:W-:-:S12]  /*10d0*/  UIADD3 UR8, UPT, UPT, UR5, 0x2, URZ ;  /* 0x0000000205087890 */ /* 0x000fd8000fffe0ff */
.L_x_7:
[----:B------:R-:W-:-:S04]  /*10e0*/  UIADD3 UR9, UPT, UPT, UR14, -0x2, URZ ;  /* 0xfffffffe0e097890 */ /* 0x000fc8000fffe0ff */
[----:B------:R-:W-:-:S09]  /*10f0*/  UISETP.NE.AND UP1, UPT, UR9, UR5, UPT ;  /* 0x000000050900728c */ /* 0x000fd2000bf25270 */
[----:B------:R-:W-:Y:S05]  /*1100*/  BRA.U !UP1, `(.L_x_24) ;  /* 0x0000001109dc7547 */ /* 0x000fea000b800000 */
[----:B0-----:R-:W0:Y:S01]  /*1110*/  LDC R7, c[0x0][0x3a8] ;  /* 0x0000ea00ff077b82 */ /* 0x001e220000000800 */
[----:B------:R-:W1:Y:S01]  /*1120*/  LDCU UR9, c[0x0][0x38c] ;  /* 0x00007180ff0977ac */ /* 0x000e620008000800 */
[----:B------:R-:W-:Y:S01]  /*1130*/  MOV R5, UR8 ;  /* 0x0000000800057c02 */ /* 0x000fe20008000f00 */
[----:B------:R-:W-:Y:S02]  /*1140*/  UIADD3 UR11, UPT, UPT, UR8, -UR14, URZ ;  /* 0x8000000e080b7290 */ /* 0x000fe4000fffe0ff */
[----:B------:R-:W-:-:S03]  /*1150*/  UIADD3 UR15, UPT, UPT, UR8, 0x1, URZ ;  /* 0x00000001080f7890 */ /* 0x000fc6000fffe0ff */
[----:B------:R-:W2:Y:S01]  /*1160*/  LDC R3, c[0x0][0x3a8] ;  /* 0x0000ea00ff037b82 */ /* 0x000ea20000000800 */
[----:B------:R-:W3:Y:S01]  /*1170*/  LDCU UR25, c[0x0][0x38c] ;  /* 0x00007180ff1977ac */ /* 0x000ee20008000800 */
[----:B------:R-:W4:Y:S06]  /*1180*/  LDCU UR21, c[0x0][0x388] ;  /* 0x00007100ff1577ac */ /* 0x000f2c0008000800 */
[----:B------:R-:W2:Y:S01]  /*1190*/  LDC.64 R14, c[0x0][0x3a0] ;  /* 0x0000e800ff0e7b82 */ /* 0x000ea20000000a00 */
[----:B------:R-:W0:Y:S01]  /*11a0*/  LDCU.64 UR22, c[0x0][0x380] ;  /* 0x00007000ff1677ac */ /* 0x000e220008000a00 */
[----:B-1----:R-:W-:Y:S01]  /*11b0*/  IMAD.U32 R11, RZ, RZ, UR9 ;  /* 0x00000009ff0b7e24 */ /* 0x002fe2000f8e00ff */
[----:B------:R-:W-:-:S02]  /*11c0*/  UIMAD UR20, UR8, UR9, UR9 ;  /* 0x00000009081472a4 */ /* 0x000fc4000f8e0209 */
[C---:B------:R-:W-:Y:S01]  /*11d0*/  IMAD R5, R2.reuse, UR9, R5 ;  /* 0x0000000902057c24 */ /* 0x040fe2000f8e0205 */
[----:B------:R-:W1:Y:S02]  /*11e0*/  LDCU UR24, c[0x0][0x3ac] ;  /* 0x00007580ff1877ac */ /* 0x000e640008000800 */
[----:B------:R-:W1:Y:S01]  /*11f0*/  LDC.64 R12, c[0x0][0x380] ;  /* 0x0000e000ff0c7b82 */ /* 0x000e620000000a00 */
[C---:B0-----:R-:W-:Y:S02]  /*1200*/  IMAD R9, R7.reuse, UR8, R7 ;  /* 0x0000000807097c24 */ /* 0x041fe4000f8e0207 */
[--C-:B------:R-:W-:Y:S01]  /*1210*/  IMAD R6, R7, UR8, R2.reuse ;  /* 0x0000000807067c24 */ /* 0x100fe2000f8e0202 */
[----:B------:R-:W-:Y:S01]  /*1220*/  IADD3 R8, PT, PT, R2, UR20, RZ ;  /* 0x0000001402087c10 */ /* 0x000fe2000fffe0ff */
[----:B------:R-:W-:Y:S01]  /*1230*/  IMAD R7, R11, UR8, R2 ;  /* 0x000000080b077c24 */ /* 0x000fe2000f8e0202 */
[----:B------:R-:W-:Y:S01]  /*1240*/  IADD3 R10, PT, PT, R9, R2, RZ ;  /* 0x00000002090a7210 */ /* 0x000fe20007ffe0ff */
[----:B------:R-:W0:Y:S01]  /*1250*/  LDCU.64 UR26, c[0x0][0x380] ;  /* 0x00007000ff1a77ac */ /* 0x000e220008000a00 */
[----:B------:R-:W-:-:S02]  /*1260*/  UIMAD UR10, UR8, UR9, UR8 ;  /* 0x00000009080a72a4 */ /* 0x000fc4000f8e0208 */
[----:B---34-:R-:W-:-:S12]  /*1270*/  UIMAD UR14, UR8, UR9, UR5 ;  /* 0x00000009080e72a4 */ /* 0x018fd8000f8e0205 */
.L_x_57:
[----:B------:R-:W-:-:S06]  /*1280*/  UIMAD.WIDE UR8, UR14, 0x4, UR22 ;  /* 0x000000040e0878a5 */ /* 0x000fcc000f8e0216 */
[----:B----4-:R-:W-:Y:S01]  /*1290*/  MOV R20, UR8 ;  /* 0x0000000800147c02 */ /* 0x010fe20008000f00 */
[----:B------:R-:W-:-:S05]  /*12a0*/  IMAD.U32 R21, RZ, RZ, UR9 ;  /* 0x00000009ff157e24 */ /* 0x000fca000f8e00ff */
[----:B------:R-:W1:Y:S02]  /*12b0*/  LDG.E R20, desc[UR16][R20.64] ;  /* 0x0000001014147981 */ /* 0x000e64000c1e1900 */
[----:B-1----:R-:W-:-:S13]  /*12c0*/  FSETP.GEU.AND P0, PT, |R20|, UR24, PT ;  /* 0x0000001814007c0b */ /* 0x002fda000bf0e200 */
[----:B------:R-:W-:Y:S05]  /*12d0*/  @!P0 BRA `(.L_x_25) ;  /* 0x0000000800008947 */ /* 0x000fea0003800000 */
[----:B------:R-:W-:Y:S01]  /*12e0*/  FSETP.NEU.AND P0, PT, R20, RZ, PT ;  /* 0x000000ff1400720b */ /* 0x000fe20003f0d000 */
[----:B------:R-:W-:Y:S01]  /*12f0*/  HFMA2 R0, -RZ, RZ, 0, 0 ;  /* 0x00000000ff007431 */ /* 0x000fe200000001ff */
[----:B------:R-:W-:-:S11]  /*1300*/  MOV R4, 0x3f800000 ;  /* 0x3f80000000047802 */ /* 0x000fd60000000f00 */
[----:B------:R-:W-:Y:S05]  /*1310*/  @!P0 BRA `(.L_x_26) ;  /* 0x0000000400688947 */ /* 0x000fea0003800000 */
[----:B------:R-:W-:Y:S01]  /*1320*/  UIMAD.WIDE UR18, UR10, 0x4, UR22 ;  /* 0x000000040a1278a5 */ /* 0x000fe2000f8e0216 */
[----:B------:R-:W-:Y:S01]  /*1330*/  MOV R24, UR6 ;  /* 0x0000000600187c02 */ /* 0x000fe20008000f00 */
[----:B------:R-:W-:-:S04]  /*1340*/  IMAD.U32 R25, RZ, RZ, UR7 ;  /* 0x00000007ff197e24 */ /* 0x000fc8000f8e00ff */
[----:B------:R-:W-:Y:S01]  /*1350*/  MOV R23, UR19 ;  /* 0x0000001300177c02 */ /* 0x000fe20008000f00 */
[----:B------:R-:W3:Y:S01]  /*1360*/  LDG.E R0, desc[UR16][R24.64] ;  /* 0x0000001018007981 */ /* 0x000ee2000c1e1900 */
[----:B------:R-:W-:-:S05]  /*1370*/  MOV R22, UR18 ;  /* 0x0000001200167c02 */ /* 0x000fca0008000f00 */
[----:B------:R-:W3:Y:S01]  /*1380*/  LDG.E R23, desc[UR16][R22.64] ;  /* 0x0000001016177981 */ /* 0x000ee2000c1e1900 */
[----:B------:R-:W-:-:S04]  /*1390*/  FADD R11, R20, R20 ;  /* 0x00000014140b7221 */ /* 0x000fc80000000000 */
[----:B------:R-:W1:Y:S02]  /*13a0*/  MUFU.RCP R4, R11 ;  /* 0x0000000b00047308 */ /* 0x000e640000001000 */
[----:B-1----:R-:W-:-:S04]  /*13b0*/  FFMA R9, -R11, R4, 1 ;  /* 0x3f8000000b097423 */ /* 0x002fc80000000104 */
[----:B------:R-:W-:Y:S01]  /*13c0*/  FFMA R9, R4, R9, R4 ;  /* 0x0000000904097223 */ /* 0x000fe20000000004 */
[----:B---3--:R-:W-:-:S04]  /*13d0*/  FADD R0, -R0, R23 ;  /* 0x0000001700007221 */ /* 0x008fc80000000100 */
[----:B------:R-:W1:Y:S01]  /*13e0*/  FCHK P0, R0, R11 ;  /* 0x0000000b00007302 */ /* 0x000e620000000000 */
[----:B------:R-:W-:-:S04]  /*13f0*/  FFMA R4, R0, R9, RZ ;  /* 0x0000000900047223 */ /* 0x000fc800000000ff */
[----:B------:R-:W-:-:S04]  /*1400*/  FFMA R21, -R11, R4, R0 ;  /* 0x000000040b157223 */ /* 0x000fc80000000100 */
[----:B------:R-:W-:Y:S01]  /*1410*/  FFMA R21, R9, R21, R4 ;  /* 0x0000001509157223 */ /* 0x000fe20000000004 */
[----:B-1----:R-:W-:Y:S06]  /*1420*/  @!P0 BRA `(.L_x_27) ;  /* 0x0000000000108947 */ /* 0x002fec0003800000 */
[----:B------:R-:W-:Y:S02]  /*1430*/  MOV R9, R11 ;  /* 0x0000000b00097202 */ /* 0x000fe40000000f00 */
[----:B------:R-:W-:-:S07]  /*1440*/  MOV R20, 0x1460 ;  /* 0x0000146000147802 */ /* 0x000fce0000000f00 */
[----:B0-2---:R-:W-:Y:S05]  /*1450*/  CALL.REL.NOINC `($__internal_2_$__cuda_sm3x_div_rn_noftz_f32_slowpath) ;  /* 0x0000001400507944 */ /* 0x005fea0003c00000 */
[----:B------:R-:W-:-:S07]  /*1460*/  IMAD.MOV.U32 R21, RZ, RZ, R0 ;  /* 0x000000ffff157224 */ /* 0x000fce00078e0000 */
.L_x_27:
[----:B------:R-:W-:-:S13]  /*1470*/  FSETP.GE.AND P0, PT, R21, RZ, PT ;  /* 0x000000ff1500720b */ /* 0x000fda0003f06000 */
[----:B------:R-:W-:Y:S05]  /*1480*/  @!P0 BRA `(.L_x_28) ;  /* 0x00000000003c8947 */ /* 0x000fea0003800000 */
[----:B------:R-:W-:-:S04]  /*1490*/  FFMA R9, R21, R21, 1 ;  /* 0x3f80000015097423 */ /* 0x000fc80000000015 */
[----:B------:R1:W3:Y:S01]  /*14a0*/  MUFU.RSQ R4, R9 ;  /* 0x0000000900047308 */ /* 0x0002e20000001400 */
[----:B------:R-:W-:-:S04]  /*14b0*/  IADD3 R0, PT, PT, R9, -0xd000000, RZ ;  /* 0xf300000009007810 */ /* 0x000fc80007ffe0ff */
[----:B------:R-:W-:-:S13]  /*14c0*/  ISETP.GT.U32.AND P0, PT, R0, 0x727fffff, PT ;  /* 0x727fffff0000780c */ /* 0x000fda0003f04070 */
[----:B-1-3--:R-:W-:Y:S05]  /*14d0*/  @!P0 BRA `(.L_x_29) ;  /* 0x0000000000108947 */ /* 0x00afea0003800000 */
[----:B------:R-:W-:Y:S02]  /*14e0*/  MOV R0, R9 ;  /* 0x0000000900007202 */ /* 0x000fe40000000f00 */
[----:B------:R-:W-:-:S07]  /*14f0*/  MOV R22, 0x1510 ;  /* 0x0000151000167802 */ /* 0x000fce0000000f00 */
[----:B0-2---:R-:W-:Y:S05]  /*1500*/  CALL.REL.NOINC `($__internal_1_$__cuda_sm20_sqrt_rn_f32_slowpath) ;  /* 0x0000001000c87944 */ /* 0x005fea0003c00000 */
[----:B------:R-:W-:Y:S05]  /*1510*/  BRA `(.L_x_30) ;  /* 0x0000000000107947 */ /* 0x000fea0003800000 */
.L_x_29:
[----:B------:R-:W-:Y:S01]  /*1520*/  FMUL.FTZ R0, R9, R4 ;  /* 0x0000000409007220 */ /* 0x000fe20000410000 */
[----:B------:R-:W-:-:S03]  /*1530*/  FMUL.FTZ R4, R4, 0.5 ;  /* 0x3f00000004047820 */ /* 0x000fc60000410000 */
[----:B------:R-:W-:-:S04]  /*1540*/  FFMA R9, -R0, R0, R9 ;  /* 0x0000000000097223 */ /* 0x000fc80000000109 */
[----:B------:R-:W-:-:S07]  /*1550*/  FFMA R0, R9, R4, R0 ;  /* 0x0000000409007223 */ /* 0x000fce0000000000 */
.L_x_30:
[----:B------:R-:W-:Y:S01]  /*1560*/  FADD R0, R0, R21 ;  /* 0x0000001500007221 */ /* 0x000fe20000000000 */
[----:B------:R-:W-:Y:S06]  /*1570*/  BRA `(.L_x_31) ;  /* 0x0000000000387947 */ /* 0x000fec0003800000 */
.L_x_28:
[----:B------:R-:W-:-:S04]  /*1580*/  FFMA R9, R21, R21, 1 ;  /* 0x3f80000015097423 */ /* 0x000fc80000000015 */
[----:B------:R1:W3:Y:S01]  /*1590*/  MUFU.RSQ R4, R9 ;  /* 0x0000000900047308 */ /* 0x0002e20000001400 */
[----:B------:R-:W-:-:S04]  /*15a0*/  IADD3 R0, PT, PT, R9, -0xd000000, RZ ;  /* 0xf300000009007810 */ /* 0x000fc80007ffe0ff */
[----:B------:R-:W-:-:S13]  /*15b0*/  ISETP.GT.U32.AND P0, PT, R0, 0x727fffff, PT ;  /* 0x727fffff0000780c */ /* 0x000fda0003f04070 */
[----:B-1-3--:R-:W-:Y:S05]  /*15c0*/  @!P0 BRA `(.L_x_32) ;  /* 0x0000000000108947 */ /* 0x00afea0003800000 */
[----:B------:R-:W-:Y:S01]  /*15d0*/  IMAD.MOV.U32 R0, RZ, RZ, R9 ;  /* 0x000000ffff007224 */ /* 0x000fe200078e0009 */
[----:B------:R-:W-:-:S07]  /*15e0*/  MOV R22, 0x1600 ;  /* 0x0000160000167802 */ /* 0x000fce0000000f00 */
[----:B0-2---:R-:W-:Y:S05]  /*15f0*/  CALL.REL.NOINC `($__internal_1_$__cuda_sm20_sqrt_rn_f32_slowpath) ;  /* 0x00000010008c7944 */ /* 0x005fea0003c00000 */
[----:B------:R-:W-:Y:S05]  /*1600*/  BRA `(.L_x_33) ;  /* 0x0000000000107947 */ /* 0x000fea0003800000 */
.L_x_32:
[----:B------:R-:W-:Y:S01]  /*1610*/  FMUL.FTZ R0, R9, R4 ;  /* 0x0000000409007220 */ /* 0x000fe20000410000 */
[----:B------:R-:W-:-:S03]  /*1620*/  FMUL.FTZ R4, R4, 0.5 ;  /* 0x3f00000004047820 */ /* 0x000fc60000410000 */
[----:B------:R-:W-:-:S04]  /*1630*/  FFMA R9, -R0, R0, R9 ;  /* 0x0000000000097223 */ /* 0x000fc80000000109 */
[----:B------:R-:W-:-:S07]  /*1640*/  FFMA R0, R9, R4, R0 ;  /* 0x0000000409007223 */ /* 0x000fce0000000000 */
.L_x_33:
[----:B------:R-:W-:-:S07]  /*1650*/  FADD R0, -R0, R21 ;  /* 0x0000001500007221 */ /* 0x000fce0000000100 */
.L_x_31:
[----:B------:R-:W-:-:S04]  /*1660*/  IADD3 R4, PT, PT, R0, 0x1800000, RZ ;  /* 0x0180000000047810 */ /* 0x000fc80007ffe0ff */
[----:B------:R-:W-:-:S04]  /*1670*/  LOP3.LUT R4, R4, 0x7f800000, RZ, 0xc0, !PT ;  /* 0x7f80000004047812 */ /* 0x000fc800078ec0ff */
[----:B------:R-:W-:-:S13]  /*1680*/  ISETP.GT.U32.AND P0, PT, R4, 0x1ffffff, PT ;  /* 0x01ffffff0400780c */ /* 0x000fda0003f04070 */
[----:B------:R-:W-:Y:S05]  /*1690*/  @P0 BRA `(.L_x_34) ;  /* 0x0000000000100947 */ /* 0x000fea0003800000 */
[----:B------:R-:W-:-:S07]  /*16a0*/  MOV R4, 0x16c0 ;  /* 0x000016c000047802 */ /* 0x000fce0000000f00 */
[----:B0-2---:R-:W-:Y:S05]  /*16b0*/  CALL.REL.NOINC `($__internal_0_$__cuda_sm20_rcp_rn_f32_slowpath) ;  /* 0x0000000c008c7944 */ /* 0x005fea0003c00000 */
[----:B------:R-:W-:Y:S01]  /*16c0*/  MOV R21, R9 ;  /* 0x0000000900157202 */ /* 0x000fe20000000f00 */
[----:B------:R-:W-:Y:S06]  /*16d0*/  BRA `(.L_x_35) ;  /* 0x0000000000107947 */ /* 0x000fec0003800000 */
.L_x_34:
[----:B------:R-:W1:Y:S02]  /*16e0*/  MUFU.RCP R21, R0 ;  /* 0x0000000000157308 */ /* 0x000e640000001000 */
[----:B-1----:R-:W-:-:S04]  /*16f0*/  FFMA R4, R21, R0, -1 ;  /* 0xbf80000015047423 */ /* 0x002fc80000000000 */
[----:B------:R-:W-:-:S04]  /*1700*/  FADD.FTZ R4, -R4, -RZ ;  /* 0x800000ff04047221 */ /* 0x000fc80000010100 */
[----:B------:R-:W-:-:S07]  /*1710*/  FFMA R21, R21, R4, R21 ;  /* 0x0000000415157223 */ /* 0x000fce0000000015 */
.L_x_35:
        /* <DEDUP_REMOVED lines=9> */
.L_x_36:
[----:B------:R-:W-:Y:S01]  /*17b0*/  FMUL.FTZ R0, R9, R4 ;  /* 0x0000000409007220 */ /* 0x000fe20000410000 */
[----:B------:R-:W-:-:S03]  /*17c0*/  FMUL.FTZ R4, R4, 0.5 ;  /* 0x3f00000004047820 */ /* 0x000fc60000410000 */
[----:B------:R-:W-:-:S04]  /*17d0*/  FFMA R9, -R0, R0, R9 ;  /* 0x0000000000097223 */ /* 0x000fc80000000109 */
[----:B------:R-:W-:-:S07]  /*17e0*/  FFMA R0, R9, R4, R0 ;  /* 0x0000000409007223 */ /* 0x000fce0000000000 */
.L_x_37:
        /* <DEDUP_REMOVED lines=8> */
.L_x_38:
[----:B------:R-:W1:Y:S02]  /*1870*/  MUFU.RCP R9, R0 ;  /* 0x0000000000097308 */ /* 0x000e640000001000 */
[----:B-1----:R-:W-:-:S04]  /*1880*/  FFMA R4, R9, R0, -1 ;  /* 0xbf80000009047423 */ /* 0x002fc80000000000 */
[----:B------:R-:W-:-:S04]  /*1890*/  FADD.FTZ R4, -R4, -RZ ;  /* 0x800000ff04047221 */ /* 0x000fc80000010100 */
[----:B------:R-:W-:-:S07]  /*18a0*/  FFMA R4, R9, R4, R9 ;  /* 0x0000000409047223 */ /* 0x000fce0000000009 */
.L_x_39:
[----:B------:R-:W-:-:S07]  /*18b0*/  FMUL R0, R4, R21 ;  /* 0x0000001504007220 */ /* 0x000fce0000400000 */
.L_x_26:
[----:B------:R-:W-:Y:S01]  /*18c0*/  ISETP.GE.U32.AND P0, PT, R2, UR21, PT ;  /* 0x0000001502007c0c */ /* 0x000fe2000bf06070 */
[----:B------:R-:W-:-:S12]  /*18d0*/  BSSY.RECONVERGENT B0, `(.L_x_25) ;  /* 0x0000020000007945 */ /* 0x000fd80003800200 */
[----:B------:R-:W-:Y:S05]  /*18e0*/  @P0 BRA `(.L_x_40) ;  /* 0x0000000000780947 */ /* 0x000fea0003800000 */
[----:B------:R-:W-:Y:S01]  /*18f0*/  MOV R25, UR25 ;  /* 0x0000001900197c02 */ /* 0x000fe20008000f00 */
[----:B------:R-:W-:-:S04]  /*1900*/  IMAD.WIDE.U32 R22, R5, 0x4, R12 ;  /* 0x0000000405167825 */ /* 0x000fc800078e000c */
[----:B------:R-:W-:Y:S01]  /*1910*/  IMAD R25, R2, R25, UR5 ;  /* 0x0000000502197e24 */ /* 0x000fe2000f8e0219 */
[----:B------:R-:W3:Y:S03]  /*1920*/  LDG.E R11, desc[UR16][R22.64] ;  /* 0x00000010160b7981 */ /* 0x000ee6000c1e1900 */
[----:B------:R-:W-:-:S05]  /*1930*/  IMAD.WIDE.U32 R24, R25, 0x4, R12 ;  /* 0x0000000419187825 */ /* 0x000fca00078e000c */
[----:B------:R-:W4:Y:S01]  /*1940*/  LDG.E R9, desc[UR16][R24.64] ;  /* 0x0000001018097981 */ /* 0x000f22000c1e1900 */
[C---:B---3--:R-:W-:Y:S01]  /*1950*/  FMUL R20, R11.reuse, R0 ;  /* 0x000000000b147220 */ /* 0x048fe20000400000 */
[----:B------:R-:W-:-:S03]  /*1960*/  FMUL R21, R11, R4 ;  /* 0x000000040b157220 */ /* 0x000fc60000400000 */
[C---:B----4-:R-:W-:Y:S01]  /*1970*/  FFMA R11, R9.reuse, R4, -R20 ;  /* 0x00000004090b7223 */ /* 0x050fe20000000814 */
[----:B------:R-:W-:Y:S01]  /*1980*/  FFMA R9, R9, R0, R21 ;  /* 0x0000000009097223 */ /* 0x000fe20000000015 */
[----:B------:R-:W-:-:S03]  /*1990*/  IMAD.WIDE.U32 R20, R7, 0x4, R12 ;  /* 0x0000000407147825 */ /* 0x000fc600078e000c */
[----:B------:R1:W-:Y:S04]  /*19a0*/  STG.E desc[UR16][R24.64], R11 ;  /* 0x0000000b18007986 */ /* 0x0003e8000c101910 */
[----:B------:R3:W-:Y:S04]  /*19b0*/  STG.E desc[UR16][R22.64], R9 ;  /* 0x0000000916007986 */ /* 0x0007e8000c101910 */
[----:B------:R-:W4:Y:S04]  /*19c0*/  LDG.E R29, desc[UR16][R20.64] ;  /* 0x00000010141d7981 */ /* 0x000f28000c1e1900 */
[----:B------:R-:W5:Y:S01]  /*19d0*/  LDG.E R27, desc[UR16][R18.64] ;  /* 0x00000010121b7981 */ /* 0x000f62000c1e1900 */
[C---:B----4-:R-:W-:Y:S01]  /*19e0*/  FMUL R26, R29.reuse, R0 ;  /* 0x000000001d1a7220 */ /* 0x050fe20000400000 */
[----:B------:R-:W-:-:S03]  /*19f0*/  FMUL R28, R29, R4 ;  /* 0x000000041d1c7220 */ /* 0x000fc60000400000 */
[C---:B-----5:R-:W-:Y:S01]  /*1a00*/  FFMA R29, R27.reuse, R4, -R26 ;  /* 0x000000041b1d7223 */ /* 0x060fe2000000081a */
[----:B------:R-:W-:Y:S01]  /*1a10*/  FFMA R28, R27, R0, R28 ;  /* 0x000000001b1c7223 */ /* 0x000fe2000000001c */
[----:B--2---:R-:W-:-:S03]  /*1a20*/  IMAD.WIDE.U32 R26, R6, 0x4, R14 ;  /* 0x00000004061a7825 */ /* 0x004fc600078e000e */
[----:B------:R4:W-:Y:S04]  /*1a30*/  STG.E desc[UR16][R18.64], R29 ;  /* 0x0000001d12007986 */ /* 0x0009e8000c101910 */
[----:B------:R4:W-:Y:S04]  /*1a40*/  STG.E desc[UR16][R20.64], R28 ;  /* 0x0000001c14007986 */ /* 0x0009e8000c101910 */
[----:B-1----:R-:W2:Y:S04]  /*1a50*/  LDG.E R11, desc[UR16][R26.64] ;  /* 0x000000101a0b7981 */ /* 0x002ea8000c1e1900 */
[----:B---3--:R-:W3:Y:S01]  /*1a60*/  LDG.E R9, desc[UR16][R16.64] ;  /* 0x0000001010097981 */ /* 0x008ee2000c1e1900 */
[C---:B--2---:R-:W-:Y:S01]  /*1a70*/  FMUL R22, R11.reuse, R0 ;  /* 0x000000000b167220 */ /* 0x044fe20000400000 */
[----:B------:R-:W-:-:S03]  /*1a80*/  FMUL R23, R11, R4 ;  /* 0x000000040b177220 */ /* 0x000fc60000400000 */
[C---:B---3--:R-:W-:Y:S01]  /*1a90*/  FFMA R11, R9.reuse, R4, -R22 ;  /* 0x00000004090b7223 */ /* 0x048fe20000000816 */
[----:B------:R-:W-:-:S04]  /*1aa0*/  FFMA R23, R9, R0, R23 ;  /* 0x0000000009177223 */ /* 0x000fc80000000017 */
[----:B------:R4:W-:Y:S04]  /*1ab0*/  STG.E desc[UR16][R16.64], R11 ;  /* 0x0000000b10007986 */ /* 0x0009e8000c101910 */
[----:B------:R4:W-:Y:S02]  /*1ac0*/  STG.E desc[UR16][R26.64], R23 ;  /* 0x000000171a007986 */ /* 0x0009e4000c101910 */
.L_x_40:
[----:B0-----:R-:W-:Y:S05]  /*1ad0*/  BSYNC.RECONVERGENT B0 ;  /* 0x0000000000007941 */ /* 0x001fea0003800200 */
.L_x_25:
[----:B------:R-:W-:-:S06]  /*1ae0*/  UIMAD.WIDE UR8, UR25, 0x4, UR8 ;  /* 0x00000004190878a5 */ /* 0x000fcc000f8e0208 */
[----:B----4-:R-:W-:Y:S01]  /*1af0*/  IMAD.U32 R20, RZ, RZ, UR8 ;  /* 0x00000008ff147e24 */ /* 0x010fe2000f8e00ff */
[----:B------:R-:W-:-:S05]  /*1b00*/  MOV R21, UR9 ;  /* 0x0000000900157c02 */ /* 0x000fca0008000f00 */
[----:B------:R-:W3:Y:S02]  /*1b10*/  LDG.E R20, desc[UR16][R20.64] ;  /* 0x0000001014147981 */ /* 0x000ee4000c1e1900 */
[----:B---3--:R-:W-:-:S13]  /*1b20*/  FSETP.GEU.AND P0, PT, |R20|, UR24, PT ;  /* 0x0000001814007c0b */ /* 0x008fda000bf0e200 */
[----:B------:R-:W-:Y:S05]  /*1b30*/  @!P0 BRA `(.L_x_41) ;  /* 0x0000000800188947 */ /* 0x000fea0003800000 */
[----:B------:R-:W-:Y:S01]  /*1b40*/  FSETP.NEU.AND P0, PT, R20, RZ, PT ;  /* 0x000000ff1400720b */ /* 0x000fe20003f0d000 */
[----:B------:R-:W-:Y:S01]  /*1b50*/  HFMA2 R0, -RZ, RZ, 0, 0 ;  /* 0x00000000ff007431 */ /* 0x000fe200000001ff */
[----:B------:R-:W-:-:S11]  /*1b60*/  MOV R4, 0x3f800000 ;  /* 0x3f80000000047802 */ /* 0x000fd60000000f00 */
[----:B------:R-:W-:Y:S05]  /*1b70*/  @!P0 BRA `(.L_x_42) ;  /* 0x00000004007c8947 */ /* 0x000fea0003800000 */
[----:B------:R-:W-:Y:S01]  /*1b80*/  UIADD3 UR8, UPT, UPT, UR15, -0x1, URZ ;  /* 0xffffffff0f087890 */ /* 0x000fe2000fffe0ff */
[----:B------:R-:W-:Y:S01]  /*1b90*/  IMAD.U32 R24, RZ, RZ, UR6 ;  /* 0x00000006ff187e24 */ /* 0x000fe2000f8e00ff */
[----:B------:R-:W-:Y:S01]  /*1ba0*/  USHF.R.S32.HI UR9, URZ, 0x1f, UR20 ;  /* 0x0000001fff097899 */ /* 0x000fe20008011414 */
[----:B------:R-:W-:Y:S01]  /*1bb0*/  MOV R25, UR7 ;  /* 0x0000000700197c02 */ /* 0x000fe20008000f00 */
[----:B------:R-:W-:-:S04]  /*1bc0*/  UIADD3 UR12, UP1, UPT, UR8, UR20, URZ ;  /* 0x00000014080c7290 */ /* 0x000fc8000ff3e0ff */
[----:B------:R-:W-:Y:S01]  /*1bd0*/  ULEA.HI.X.SX32 UR8, UR8, UR9, 0x1, UP1 ;  /* 0x0000000908087291 */ /* 0x000fe200088f0eff */
[----:B------:R-:W3:Y:S01]  /*1be0*/  LDG.E R0, desc[UR16][R24.64] ;  /* 0x0000001018007981 */ /* 0x000ee2000c1e1900 */
[----:B0-----:R-:W-:-:S04]  /*1bf0*/  ULEA UR9, UP1, UR12, UR26, 0x2 ;  /* 0x0000001a0c097291 */ /* 0x001fc8000f8210ff */
[----:B------:R-:W-:Y:S02]  /*1c00*/  ULEA.HI.X UR8, UR12, UR27, UR8, 0x2, UP1 ;  /* 0x0000001b0c087291 */ /* 0x000fe400088f1408 */
[----:B------:R-:W-:-:S04]  /*1c10*/  MOV R22, UR9 ;  /* 0x0000000900167c02 */ /* 0x000fc80008000f00 */
[----:B------:R-:W-:-:S06]  /*1c20*/  MOV R23, UR8 ;  /* 0x0000000800177c02 */ /* 0x000fcc0008000f00 */
[----:B------:R-:W3:Y:S01]  /*1c30*/  LDG.E R23, desc[UR16][R22.64+0x4] ;  /* 0x0000041016177981 */ /* 0x000ee2000c1e1900 */
[----:B------:R-:W-:-:S04]  /*1c40*/  FADD R11, R20, R20 ;  /* 0x00000014140b7221 */ /* 0x000fc80000000000 */
[----:B------:R-:W0:Y:S02]  /*1c50*/  MUFU.RCP R4, R11 ;  /* 0x0000000b00047308 */ /* 0x000e240000001000 */
[----:B0-----:R-:W-:-:S04]  /*1c60*/  FFMA R9, -R11, R4, 1 ;  /* 0x3f8000000b097423 */ /* 0x001fc80000000104 */
[----:B------:R-:W-:Y:S01]  /*1c70*/  FFMA R9, R4, R9, R4 ;  /* 0x0000000904097223 */ /* 0x000fe20000000004 */
[----:B---3--:R-:W-:-:S04]  /*1c80*/  FADD R0, -R0, R23 ;  /* 0x0000001700007221 */ /* 0x008fc80000000100 */
[----:B------:R-:W0:Y:S01]  /*1c90*/  FCHK P0, R0, R11 ;  /* 0x0000000b00007302 */ /* 0x000e220000000000 */
[----:B------:R-:W-:-:S04]  /*1ca0*/  FFMA R4, R0, R9, RZ ;  /* 0x0000000900047223 */ /* 0x000fc800000000ff */
[----:B------:R-:W-:-:S04]  /*1cb0*/  FFMA R21, -R11, R4, R0 ;  /* 0x000000040b157223 */ /* 0x000fc80000000100 */
[----:B------:R-:W-:Y:S01]  /*1cc0*/  FFMA R21, R9, R21, R4 ;  /* 0x0000001509157223 */ /* 0x000fe20000000004 */
[----:B0-----:R-:W-:Y:S06]  /*1cd0*/  @!P0 BRA `(.L_x_43) ;  /* 0x0000000000108947 */ /* 0x001fec0003800000 */
[----:B------:R-:W-:Y:S01]  /*1ce0*/  IMAD.MOV.U32 R9, RZ, RZ, R11 ;  /* 0x000000ffff097224 */ /* 0x000fe200078e000b */
[----:B------:R-:W-:-:S07]  /*1cf0*/  MOV R20, 0x1d10 ;  /* 0x00001d1000147802 */ /* 0x000fce0000000f00 */
[----:B--2---:R-:W-:Y:S05]  /*1d00*/  CALL.REL.NOINC `($__internal_2_$__cuda_sm3x_div_rn_noftz_f32_slowpath) ;  /* 0x0000000c00247944 */ /* 0x004fea0003c00000 */
[----:B------:R-:W-:-:S07]  /*1d10*/  MOV R21, R0 ;  /* 0x0000000000157202 */ /* 0x000fce0000000f00 */
.L_x_43:
        /* <DEDUP_REMOVED lines=9> */
[----:B--2---:R-:W-:Y:S05]  /*1db0*/  CALL.REL.NOINC `($__internal_1_$__cuda_sm20_sqrt_rn_f32_slowpath) ;  /* 0x00000008009c7944 */ /* 0x004fea0003c00000 */
[----:B------:R-:W-:Y:S05]  /*1dc0*/  BRA `(.L_x_46) ;  /* 0x0000000000107947 */ /* 0x000fea0003800000 */
.L_x_45:
[----:B------:R-:W-:Y:S01]  /*1dd0*/  FMUL.FTZ R0, R9, R4 ;  /* 0x0000000409007220 */ /* 0x000fe20000410000 */
[----:B------:R-:W-:-:S03]  /*1de0*/  FMUL.FTZ R4, R4, 0.5 ;  /* 0x3f00000004047820 */ /* 0x000fc60000410000 */
[----:B------:R-:W-:-:S04]  /*1df0*/  FFMA R9, -R0, R0, R9 ;  /* 0x0000000000097223 */ /* 0x000fc80000000109 */
[----:B------:R-:W-:-:S07]  /*1e00*/  FFMA R0, R9, R4, R0 ;  /* 0x0000000409007223 */ /* 0x000fce0000000000 */
.L_x_46:
[----:B------:R-:W-:Y:S01]  /*1e10*/  FADD R0, R0, R21 ;  /* 0x0000001500007221 */ /* 0x000fe20000000000 */
[----:B------:R-:W-:Y:S06]  /*1e20*/  BRA `(.L_x_47) ;  /* 0x0000000000387947 */ /* 0x000fec0003800000 */
.L_x_44:
[----:B------:R-:W-:-:S04]  /*1e30*/  FFMA R9, R21, R21, 1 ;  /* 0x3f80000015097423 */ /* 0x000fc80000000015 */
[----:B------:R-:W-:Y:S01]  /*1e40*/  VIADD R0, R9, 0xf3000000 ;  /* 0xf300000009007836 */ /* 0x000fe20000000000 */
[----:B------:R0:W1:Y:S04]  /*1e50*/  MUFU.RSQ R4, R9 ;  /* 0x0000000900047308 */ /* 0x0000680000001400 */
[----:B------:R-:W-:-:S13]  /*1e60*/  ISETP.GT.U32.AND P0, PT, R0, 0x727fffff, PT ;  /* 0x727fffff0000780c */ /* 0x000fda0003f04070 */
[----:B01----:R-:W-:Y:S05]  /*1e70*/  @!P0 BRA `(.L_x_48) ;  /* 0x0000000000108947 */ /* 0x003fea0003800000 */
[----:B------:R-:W-:Y:S02]  /*1e80*/  MOV R0, R9 ;  /* 0x0000000900007202 */ /* 0x000fe40000000f00 */
[----:B------:R-:W-:-:S07]  /*1e90*/  MOV R22, 0x1eb0 ;  /* 0x00001eb000167802 */ /* 0x000fce0000000f00 */
[----:B--2---:R-:W-:Y:S05]  /*1ea0*/  CALL.REL.NOINC `($__internal_1_$__cuda_sm20_sqrt_rn_f32_slowpath) ;  /* 0x0000000800607944 */ /* 0x004fea0003c00000 */
[----:B------:R-:W-:Y:S05]  /*1eb0*/  BRA `(.L_x_49) ;  /* 0x0000000000107947 */ /* 0x000fea0003800000 */
.L_x_48:
[----:B------:R-:W-:Y:S01]  /*1ec0*/  FMUL.FTZ R0, R9, R4 ;  /* 0x0000000409007220 */ /* 0x000fe20000410000 */
[----:B------:R-:W-:-:S03]  /*1ed0*/  FMUL.FTZ R4, R4, 0.5 ;  /* 0x3f00000004047820 */ /* 0x000fc60000410000 */
[----:B------:R-:W-:-:S04]  /*1ee0*/  FFMA R9, -R0, R0, R9 ;  /* 0x0000000000097223 */ /* 0x000fc80000000109 */
[----:B------:R-:W-:-:S07]  /*1ef0*/  FFMA R0, R9, R4, R0 ;  /* 0x0000000409007223 */ /* 0x000fce0000000000 */
.L_x_49:
[----:B------:R-:W-:-:S07]  /*1f00*/  FADD R0, -R0, R21 ;  /* 0x0000001500007221 */ /* 0x000fce0000000100 */
.L_x_47:
[----:B------:R-:W-:-:S04]  /*1f10*/  IADD3 R4, PT, PT, R0, 0x1800000, RZ ;  /* 0x0180000000047810 */ /* 0x000fc80007ffe0ff */
[----:B------:R-:W-:-:S04]  /*1f20*/  LOP3.LUT R4, R4, 0x7f800000, RZ, 0xc0, !PT ;  /* 0x7f80000004047812 */ /* 0x000fc800078ec0ff */
[----:B------:R-:W-:-:S13]  /*1f30*/  ISETP.GT.U32.AND P0, PT, R4, 0x1ffffff, PT ;  /* 0x01ffffff0400780c */ /* 0x000fda0003f04070 */
[----:B------:R-:W-:Y:S05]  /*1f40*/  @P0 BRA `(.L_x_50) ;  /* 0x0000000000100947 */ /* 0x000fea0003800000 */
[----:B------:R-:W-:-:S07]  /*1f50*/  MOV R4, 0x1f70 ;  /* 0x00001f7000047802 */ /* 0x000fce0000000f00 */
[----:B--2---:R-:W-:Y:S05]  /*1f60*/  CALL.REL.NOINC `($__internal_0_$__cuda_sm20_rcp_rn_f32_slowpath) ;  /* 0x0000000400607944 */ /* 0x004fea0003c00000 */
[----:B------:R-:W-:Y:S01]  /*1f70*/  MOV R21, R9 ;  /* 0x0000000900157202 */ /* 0x000fe20000000f00 */
[----:B------:R-:W-:Y:S06]  /*1f80*/  BRA `(.L_x_51) ;  /* 0x0000000000107947 */ /* 0x000fec0003800000 */
.L_x_50:
[----:B------:R-:W0:Y:S02]  /*1f90*/  MUFU.RCP R21, R0 ;  /* 0x0000000000157308 */ /* 0x000e240000001000 */
[----:B0-----:R-:W-:-:S04]  /*1fa0*/  FFMA R4, R21, R0, -1 ;  /* 0xbf80000015047423 */ /* 0x001fc80000000000 */
[----:B------:R-:W-:-:S04]  /*1fb0*/  FADD.FTZ R4, -R4, -RZ ;  /* 0x800000ff04047221 */ /* 0x000fc80000010100 */
[----:B------:R-:W-:-:S07]  /*1fc0*/  FFMA R21, R21, R4, R21 ;  /* 0x0000000415157223 */ /* 0x000fce0000000015 */
.L_x_51:
        /* <DEDUP_REMOVED lines=9> */
.L_x_52:
[----:B------:R-:W-:Y:S01]  /*2060*/  FMUL.FTZ R0, R9, R4 ;  /* 0x0000000409007220 */ /* 0x000fe20000410000 */
[----:B------:R-:W-:-:S03]  /*2070*/  FMUL.FTZ R4, R4, 0.5 ;  /* 0x3f00000004047820 */ /* 0x000fc60000410000 */
[----:B------:R-:W-:-:S04]  /*2080*/  FFMA R9, -R0, R0, R9 ;  /* 0x0000000000097223 */ /* 0x000fc80000000109 */
[----:B------:R-:W-:-:S07]  /*2090*/  FFMA R0, R9, R4, R0 ;  /* 0x0000000409007223 */ /* 0x000fce0000000000 */
.L_x_53:
        /* <DEDUP_REMOVED lines=8> */
.L_x_54:
[----:B------:R-:W0:Y:S02]  /*2120*/  MUFU.RCP R9, R0 ;  /* 0x0000000000097308 */ /* 0x000e240000001000 */
[----:B0-----:R-:W-:-:S04]  /*2130*/  FFMA R4, R9, R0, -1 ;  /* 0xbf80000009047423 */ /* 0x001fc80000000000 */
[----:B------:R-:W-:-:S04]  /*2140*/  FADD.FTZ R4, -R4, -RZ ;  /* 0x800000ff04047221 */ /* 0x000fc80000010100 */
[----:B------:R-:W-:-:S07]  /*2150*/  FFMA R4, R9, R4, R9 ;  /* 0x0000000409047223 */ /* 0x000fce0000000009 */
.L_x_55:
[----:B------:R-:W-:-:S07]  /*2160*/  FMUL R0, R4, R21 ;  /* 0x0000001504007220 */ /* 0x000fce0000400000 */
.L_x_42:
[----:B------:R-:W-:Y:S01]  /*2170*/  ISETP.GE.U32.AND P0, PT, R2, UR21, PT ;  /* 0x0000001502007c0c */ /* 0x000fe2000bf06070 */
[----:B------:R-:W-:-:S12]  /*2180*/  BSSY.RECONVERGENT B0, `(.L_x_41) ;  /* 0x0000021000007945 */ /* 0x000fd80003800200 */
[----:B------:R-:W-:Y:S05]  /*2190*/  @P0 BRA `(.L_x_56) ;  /* 0x00000000007c0947 */ /* 0x000fea0003800000 */
[----:B------:R-:W-:Y:S01]  /*21a0*/  IADD3 R23, PT, PT, R5, 0x1, RZ ;  /* 0x0000000105177810 */ /* 0x000fe20007ffe0ff */
[----:B------:R-:W-:-:S04]  /*21b0*/  IMAD.U32 R25, RZ, RZ, UR25 ;  /* 0x00000019ff197e24 */ /* 0x000fc8000f8e00ff */
[----:B------:R-:W-:Y:S02]  /*21c0*/  IMAD R25, R2, R25, UR5 ;  /* 0x0000000502197e24 */ /* 0x000fe4000f8e0219 */
[----:B------:R-:W-:-:S04]  /*21d0*/  IMAD.WIDE.U32 R22, R23, 0x4, R12 ;  /* 0x0000000417167825 */ /* 0x000fc800078e000c */
[----:B------:R-:W-:Y:S01]  /*21e0*/  IMAD.WIDE.U32 R24, R25, 0x4, R12 ;  /* 0x0000000419187825 */ /* 0x000fe200078e000c */
[----:B------:R-:W3:Y:S04]  /*21f0*/  LDG.E R11, desc[UR16][R22.64] ;  /* 0x00000010160b7981 */ /* 0x000ee8000c1e1900 */
        /* <DEDUP_REMOVED lines=25> */
.L_x_56:
[----:B0-----:R-:W-:Y:S05]  /*2390*/  BSYNC.RECONVERGENT B0 ;  /* 0x0000000000007941 */ /* 0x001fea0003800200 */
.L_x_41:
[----:B------:R-:W-:Y:S01]  /*23a0*/  UIADD3 UR11, UPT, UPT, UR11, 0x2, URZ ;  /* 0x000000020b0b7890 */ /* 0x000fe2000fffe0ff */
[----:B------:R-:W-:Y:S01]  /*23b0*/  MOV R0, UR25 ;  /* 0x0000001900007c02 */ /* 0x000fe20008000f00 */
[----:B------:R-:W-:Y:S01]  /*23c0*/  ULEA UR10, UR25, UR10, 0x1 ;  /* 0x0000000a190a7291 */ /* 0x000fe2000f8e08ff */
[----:B--2---:R-:W-:Y:S01]  /*23d0*/  LEA R10, R3, R10, 0x1 ;  /* 0x0000000a030a7211 */ /* 0x004fe200078e08ff */
[----:B------:R-:W-:Y:S01]  /*23e0*/  UISETP.NE.AND UP1, UPT, UR11, URZ, UPT ;  /* 0x000000ff0b00728c */ /* 0x000fe2000bf25270 */
[C---:B------:R-:W-:Y:S01]  /*23f0*/  LEA R8, R0.reuse, R8, 0x1 ;  /* 0x0000000800087211 */ /* 0x040fe200078e08ff */
[----:B------:R-:W-:Y:S01]  /*2400*/  IMAD R7, R0, 0x2, R7 ;  /* 0x0000000200077824 */ /* 0x000fe200078e0207 */
[----:B------:R-:W-:Y:S01]  /*2410*/  IADD3 R5, PT, PT, R5, 0x2, RZ ;  /* 0x0000000205057810 */ /* 0x000fe20007ffe0ff */
[----:B------:R-:W-:Y:S01]  /*2420*/  UIADD3 UR15, UPT, UPT, UR15, 0x2, URZ ;  /* 0x000000020f0f7890 */ /* 0x000fe2000fffe0ff */
[----:B------:R-:W-:Y:S01]  /*2430*/  LEA R6, R3, R6, 0x1 ;  /* 0x0000000603067211 */ /* 0x000fe200078e08ff */
[----:B------:R-:W-:-:S02]  /*2440*/  ULEA UR20, UR25, UR20, 0x1 ;  /* 0x0000001419147291 */ /* 0x000fc4000f8e08ff */
[----:B------:R-:W-:Y:S02]  /*2450*/  ULEA UR14, UR25, UR14, 0x1 ;  /* 0x0000000e190e7291 */ /* 0x000fe4000f8e08ff */
[----:B------:R-:W-:Y:S01]  /*2460*/  UIADD3 UR10, UPT, UPT, UR10, 0x2, URZ ;  /* 0x000000020a0a7890 */ /* 0x000fe2000fffe0ff */
[----:B------:R-:W-:Y:S11]  /*2470*/  BRA.U UP1, `(.L_x_57) ;  /* 0xffffffed01807547 */ /* 0x000ff6000b83ffff */
.L_x_24:
[----:B------:R-:W1:Y:S02]  /*2480*/  LDCU UR5, c[0x0][0x388] ;  /* 0x00007100ff0577ac */ /* 0x000e640008000800 */
[----:B-1----:R-:W-:-:S04]  /*2490*/  UIADD3 UR5, UPT, UPT, UR5, -0x1, URZ ;  /* 0xffffffff05057890 */ /* 0x002fc8000fffe0ff */
[----:B------:R-:W-:-:S03]  /*24a0*/  UISETP.NE.AND UP1, UPT, UR13, UR5, UPT ;  /* 0x000000050d00728c */ /* 0x000fc6000bf25270 */
[----:B------:R-:W-:-:S06]  /*24b0*/  UMOV UR5, UR13 ;  /* 0x0000000d00057c82 */ /* 0x000fcc0008000000 */
[----:B------:R-:W-:Y:S05]  /*24c0*/  BRA.U UP1, `(.L_x_58) ;  /* 0xffffffe101607547 */ /* 0x000fea000b83ffff */
[----:B------:R-:W-:Y:S05]  /*24d0*/  BRA.U UP0, `(.L_x_59) ;  /* 0xffffffe1004c7547 */ /* 0x000fea000b83ffff */
[----:B0-----:R-:W-:Y:S05]  /*24e0*/  EXIT ;  /* 0x000000000000794d */ /* 0x001fea0003800000 */
        .weak           $__internal_0_$__cuda_sm20_rcp_rn_f32_slowpath
        .type           $__internal_0_$__cuda_sm20_rcp_rn_f32_slowpath,@function
        .size           $__internal_0_$__cuda_sm20_rcp_rn_f32_slowpath,($__internal_1_$__cuda_sm20_sqrt_rn_f32_slowpath - $__internal_0_$__cuda_sm20_rcp_rn_f32_slowpath)
$__internal_0_$__cuda_sm20_rcp_rn_f32_slowpath:
[----:B------:R-:W-:-:S05]  /*24f0*/  IMAD.SHL.U32 R9, R0, 0x2, RZ ;  /* 0x0000000200097824 */ /* 0x000fca00078e00ff */
[----:B------:R-:W-:-:S04]  /*2500*/  SHF.R.U32.HI R9, RZ, 0x18, R9 ;  /* 0x00000018ff097819 */ /* 0x000fc80000011609 */
[----:B------:R-:W-:-:S13]  /*2510*/  ISETP.NE.U32.AND P0, PT, R9, RZ, PT ;  /* 0x000000ff0900720c */ /* 0x000fda0003f05070 */
[----:B------:R-:W-:Y:S05]  /*2520*/  @P0 BRA `(.L_x_60) ;  /* 0x00000000002c0947 */ /* 0x000fea0003800000 */
[----:B------:R-:W-:-:S04]  /*2530*/  SHF.L.U32 R9, R0, 0x1, RZ ;  /* 0x0000000100097819 */ /* 0x000fc800000006ff */
[----:B------:R-:W-:-:S13]  /*2540*/  ISETP.NE.AND P0, PT, R9, RZ, PT ;  /* 0x000000ff0900720c */ /* 0x000fda0003f05270 */
[----:B------:R2:W3:Y:S01]  /*2550*/  @!P0 MUFU.RCP R9, R0 ;  /* 0x0000000000098308 */ /* 0x0004e20000001000 */
[----:B------:R-:W-:Y:S05]  /*2560*/  @!P0 BRA `(.L_x_61) ;  /* 0x0000000000a48947 */ /* 0x000fea0003800000 */
[----:B------:R-:W-:-:S04]  /*2570*/  FFMA R11, R0, 1.84467440737095516160e+19, RZ ;  /* 0x5f800000000b7823 */ /* 0x000fc800000000ff */
[----:B--2---:R-:W3:Y:S02]  /*2580*/  MUFU.RCP R0, R11 ;  /* 0x0000000b00007308 */ /* 0x004ee40000001000 */
[----:B---3--:R-:W-:-:S04]  /*2590*/  FFMA R9, R11, R0, -1 ;  /* 0xbf8000000b097423 */ /* 0x008fc80000000000 */
[----:B------:R-:W-:-:S04]  /*25a0*/  FADD.FTZ R9, -R9, -RZ ;  /* 0x800000ff09097221 */ /* 0x000fc80000010100 */
[----:B------:R-:W-:-:S04]  /*25b0*/  FFMA R0, R0, R9, R0 ;  /* 0x0000000900007223 */ /* 0x000fc80000000000 */
[----:B------:R-:W-:Y:S01]  /*25c0*/  FFMA R9, R0, 1.84467440737095516160e+19, RZ ;  /* 0x5f80000000097823 */ /* 0x000fe200000000ff */
[----:B------:R-:W-:Y:S06]  /*25d0*/  BRA `(.L_x_61) ;  /* 0x0000000000887947 */ /* 0x000fec0003800000 */
.L_x_60:
[----:B------:R-:W-:-:S04]  /*25e0*/  IADD3 R11, PT, PT, R9, -0xfd, RZ ;  /* 0xffffff03090b7810 */ /* 0x000fc80007ffe0ff */
[----:B------:R-:W-:-:S13]  /*25f0*/  ISETP.GT.U32.AND P0, PT, R11, 0x1, PT ;  /* 0x000000010b00780c */ /* 0x000fda0003f04070 */
[----:B------:R-:W-:Y:S05]  /*2600*/  @P0 BRA `(.L_x_62) ;  /* 0x0000000000780947 */ /* 0x000fea0003800000 */
[----:B------:R-:W-:Y:S01]  /*2610*/  LOP3.LUT R20, R0, 0x7fffff, RZ, 0xc0, !PT ;  /* 0x007fffff00147812 */ /* 0x000fe200078ec0ff */
[----:B------:R-:W-:Y:S01]  /*2620*/  HFMA2 R22, -RZ, RZ, 0, 1.78813934326171875e-07 ;  /* 0x00000003ff167431 */ /* 0x000fe200000001ff */
[----:B------:R-:W-:Y:S02]  /*2630*/  IADD3 R9, PT, PT, R9, -0xfc, RZ ;  /* 0xffffff0409097810 */ /* 0x000fe40007ffe0ff */
[----:B------:R-:W-:-:S04]  /*2640*/  LOP3.LUT R26, R20, 0x3f800000, RZ, 0xfc, !PT ;  /* 0x3f800000141a7812 */ /* 0x000fc800078efcff */
[----:B------:R-:W0:Y:S01]  /*2650*/  MUFU.RCP R23, R26 ;  /* 0x0000001a00177308 */ /* 0x000e220000001000 */
[----:B------:R-:W-:Y:S01]  /*2660*/  SHF.L.U32 R22, R22, R11, RZ ;  /* 0x0000000b16167219 */ /* 0x000fe200000006ff */
[----:B0-----:R-:W-:-:S04]  /*2670*/  FFMA R24, R26, R23, -1 ;  /* 0xbf8000001a187423 */ /* 0x001fc80000000017 */
[----:B------:R-:W-:-:S04]  /*2680*/  FADD.FTZ R24, -R24, -RZ ;  /* 0x800000ff18187221 */ /* 0x000fc80000010100 */
[CCC-:B------:R-:W-:Y:S01]  /*2690*/  FFMA.RM R20, R23.reuse, R24.reuse, R23.reuse ;  /* 0x0000001817147223 */ /* 0x1c0fe20000004017 */
[----:B------:R-:W-:-:S04]  /*26a0*/  FFMA.RP R23, R23, R24, R23 ;  /* 0x0000001817177223 */ /* 0x000fc80000008017 */
[C---:B------:R-:W-:Y:S02]  /*26b0*/  LOP3.LUT R24, R20.reuse, 0x7fffff, RZ, 0xc0, !PT ;  /* 0x007fffff14187812 */ /* 0x040fe400078ec0ff */
[----:B------:R-:W-:Y:S02]  /*26c0*/  FSETP.NEU.FTZ.AND P0, PT, R20, R23, PT ;  /* 0x000000171400720b */ /* 0x000fe40003f1d000 */
[----:B------:R-:W-:Y:S02]  /*26d0*/  LOP3.LUT R24, R24, 0x800000, RZ, 0xfc, !PT ;  /* 0x0080000018187812 */ /* 0x000fe400078efcff */
[----:B------:R-:W-:Y:S02]  /*26e0*/  SEL R20, RZ, 0xffffffff, !P0 ;  /* 0xffffffffff147807 */ /* 0x000fe40004000000 */
[----:B------:R-:W-:Y:S02]  /*26f0*/  LOP3.LUT R22, R22, R24, RZ, 0xc0, !PT ;  /* 0x0000001816167212 */ /* 0x000fe400078ec0ff */
[----:B------:R-:W-:Y:S01]  /*2700*/  SHF.R.U32.HI R9, RZ, R9, R24 ;  /* 0x00000009ff097219 */ /* 0x000fe20000011618 */
[----:B------:R-:W-:Y:S01]  /*2710*/  IMAD.MOV R20, RZ, RZ, -R20 ;  /* 0x000000ffff147224 */ /* 0x000fe200078e0a14 */
[----:B------:R-:W-:-:S04]  /*2720*/  SHF.R.U32.HI R22, RZ, R11, R22 ;  /* 0x0000000bff167219 */ /* 0x000fc80000011616 */
[----:B------:R-:W-:Y:S02]  /*2730*/  LOP3.LUT P1, RZ, R20, R11, R24, 0xf8, !PT ;  /* 0x0000000b14ff7212 */ /* 0x000fe4000782f818 */
[C---:B------:R-:W-:Y:S02]  /*2740*/  LOP3.LUT P0, RZ, R22.reuse, 0x1, RZ, 0xc0, !PT ;  /* 0x0000000116ff7812 */ /* 0x040fe4000780c0ff */
[----:B------:R-:W-:-:S04]  /*2750*/  LOP3.LUT P2, RZ, R22, 0x2, RZ, 0xc0, !PT ;  /* 0x0000000216ff7812 */ /* 0x000fc8000784c0ff */
[----:B------:R-:W-:Y:S02]  /*2760*/  PLOP3.LUT P0, PT, P0, P1, P2, 0xe0, 0x0 ;  /* 0x000000000000781c */ /* 0x000fe40000703c20 */
[----:B------:R-:W-:Y:S02]  /*2770*/  LOP3.LUT P1, RZ, R0, 0x7fffff, RZ, 0xc0, !PT ;  /* 0x007fffff00ff7812 */ /* 0x000fe4000782c0ff */
[----:B------:R-:W-:-:S04]  /*2780*/  SEL R11, RZ, 0x1, !P0 ;  /* 0x00000001ff0b7807 */ /* 0x000fc80004000000 */
[----:B------:R-:W-:-:S04]  /*2790*/  IADD3 R11, PT, PT, -R11, RZ, RZ ;  /* 0x000000ff0b0b7210 */ /* 0x000fc80007ffe1ff */
[----:B------:R-:W-:-:S13]  /*27a0*/  ISETP.GE.AND P0, PT, R11, RZ, PT ;  /* 0x000000ff0b00720c */ /* 0x000fda0003f06270 */
[----:B------:R-:W-:-:S05]  /*27b0*/  @!P0 IADD3 R9, PT, PT, R9, 0x1, RZ ;  /* 0x0000000109098810 */ /* 0x000fca0007ffe0ff */
[----:B------:R-:W-:-:S05]  /*27c0*/  @!P1 IMAD.SHL.U32 R9, R9, 0x2, RZ ;  /* 0x0000000209099824 */ /* 0x000fca00078e00ff */
[----:B------:R-:W-:Y:S01]  /*27d0*/  LOP3.LUT R9, R9, 0x80000000, R0, 0xf8, !PT ;  /* 0x8000000009097812 */ /* 0x000fe200078ef800 */
[----:B------:R-:W-:Y:S06]  /*27e0*/  BRA `(.L_x_61) ;  /* 0x0000000000047947 */ /* 0x000fec0003800000 */
.L_x_62:
[----:B------:R0:W1:Y:S02]  /*27f0*/  MUFU.RCP R9, R0 ;  /* 0x0000000000097308 */ /* 0x0000640000001000 */
.L_x_61:
[----:B------:R-:W-:Y:S02]  /*2800*/  MOV R22, R4 ;  /* 0x0000000400167202 */ /* 0x000fe40000000f00 */
[----:B------:R-:W-:-:S04]  /*2810*/  MOV R23, 0x0 ;  /* 0x0000000000177802 */ /* 0x000fc80000000f00 */
[----:B0123--:R-:W-:Y:S05]  /*2820*/  RET.REL.NODEC R22 `(_Z31cycle_warps_evdj_batched_kernelPfiiS_bS_ifj) ;  /* 0xffffffd416f47950 */ /* 0x00ffea0003c3ffff */
        .weak           $__internal_1_$__cuda_sm20_sqrt_rn_f32_slowpath
        .type           $__internal_1_$__cuda_sm20_sqrt_rn_f32_slowpath,@function
        .size           $__internal_1_$__cuda_sm20_sqrt_rn_f32_slowpath,($__internal_2_$__cuda_sm3x_div_rn_noftz_f32_slowpath - $__internal_1_$__cuda_sm20_sqrt_rn_f32_slowpath)
$__internal_1_$__cuda_sm20_sqrt_rn_f32_slowpath:
[----:B------:R-:W-:-:S13]  /*2830*/  LOP3.LUT P0, RZ, R0, 0x7fffffff, RZ, 0xc0, !PT ;  /* 0x7fffffff00ff7812 */ /* 0x000fda000780c0ff */
[----:B------:R-:W-:Y:S01]  /*2840*/  @!P0 MOV R4, R0 ;  /* 0x0000000000048202 */ /* 0x000fe20000000f00 */
[----:B------:R-:W-:Y:S06]  /*2850*/  @!P0 BRA `(.L_x_63) ;  /* 0x0000000000448947 */ /* 0x000fec0003800000 */
[----:B------:R-:W-:-:S13]  /*2860*/  FSETP.GEU.FTZ.AND P0, PT, R0, RZ, PT ;  /* 0x000000ff0000720b */ /* 0x000fda0003f1e000 */
[----:B------:R-:W-:Y:S01]  /*2870*/  @!P0 IMAD.MOV.U32 R4, RZ, RZ, 0x7fffffff ;  /* 0x7fffffffff048424 */ /* 0x000fe200078e00ff */
[----:B------:R-:W-:Y:S06]  /*2880*/  @!P0 BRA `(.L_x_63) ;  /* 0x0000000000388947 */ /* 0x000fec0003800000 */
[----:B------:R-:W-:-:S13]  /*2890*/  FSETP.GTU.FTZ.AND P0, PT, |R0|, +INF , PT ;  /* 0x7f8000000000780b */ /* 0x000fda0003f1c200 */
[----:B------:R-:W-:Y:S01]  /*28a0*/  @P0 FADD.FTZ R4, R0, 1 ;  /* 0x3f80000000040421 */ /* 0x000fe20000010000 */
[----:B------:R-:W-:Y:S06]  /*28b0*/  @P0 BRA `(.L_x_63) ;  /* 0x00000000002c0947 */ /* 0x000fec0003800000 */
[----:B------:R-:W-:-:S13]  /*28c0*/  FSETP.NEU.FTZ.AND P0, PT, |R0|, +INF , PT ;  /* 0x7f8000000000780b */ /* 0x000fda0003f1d200 */
[----:B------:R-:W-:Y:S01]  /*28d0*/  @!P0 MOV R4, R0 ;  /* 0x0000000000048202 */ /* 0x000fe20000000f00 */
[----:B------:R-:W-:Y:S06]  /*28e0*/  @!P0 BRA `(.L_x_63) ;  /* 0x0000000000208947 */ /* 0x000fec0003800000 */
[----:B------:R-:W-:-:S04]  /*28f0*/  FFMA R9, R0, 1.84467440737095516160e+19, RZ ;  /* 0x5f80000000097823 */ /* 0x000fc800000000ff */
[----:B------:R-:W0:Y:S02]  /*2900*/  MUFU.RSQ R20, R9 ;  /* 0x0000000900147308 */ /* 0x000e240000001400 */
[----:B0-----:R-:W-:Y:S01]  /*2910*/  FMUL.FTZ R0, R9, R20 ;  /* 0x0000001409007220 */ /* 0x001fe20000410000 */
[----:B------:R-:W-:-:S03]  /*2920*/  FMUL.FTZ R11, R20, 0.5 ;  /* 0x3f000000140b7820 */ /* 0x000fc60000410000 */
[----:B------:R-:W-:-:S04]  /*2930*/  FADD.FTZ R4, -R0, -RZ ;  /* 0x800000ff00047221 */ /* 0x000fc80000010100 */
[----:B------:R-:W-:-:S04]  /*2940*/  FFMA R23, R0, R4, R9 ;  /* 0x0000000400177223 */ /* 0x000fc80000000009 */
[----:B------:R-:W-:-:S04]  /*2950*/  FFMA R11, R23, R11, R0 ;  /* 0x0000000b170b7223 */ /* 0x000fc80000000000 */
[----:B------:R-:W-:-:S07]  /*2960*/  FMUL.FTZ R4, R11, 2.3283064365386962891e-10 ;  /* 0x2f8000000b047820 */ /* 0x000fce0000410000 */
.L_x_63:
[----:B------:R-:W-:Y:S01]  /*2970*/  HFMA2 R23, -RZ, RZ, 0, 0 ;  /* 0x00000000ff177431 */ /* 0x000fe200000001ff */
[----:B------:R-:W-:-:S03]  /*2980*/  MOV R0, R4 ;  /* 0x0000000400007202 */ /* 0x000fc60000000f00 */
[----:B------:R-:W-:Y:S05]  /*2990*/  RET.REL.NODEC R22 `(_Z31cycle_warps_evdj_batched_kernelPfiiS_bS_ifj) ;  /* 0xffffffd416987950 */ /* 0x000fea0003c3ffff */
        .weak           $__internal_2_$__cuda_sm3x_div_rn_noftz_f32_slowpath
        .type           $__internal_2_$__cuda_sm3x_div_rn_noftz_f32_slowpath,@function
        .size           $__internal_2_$__cuda_sm3x_div_rn_noftz_f32_slowpath,(.L_x_75 - $__internal_2_$__cuda_sm3x_div_rn_noftz_f32_slowpath)
$__internal_2_$__cuda_sm3x_div_rn_noftz_f32_slowpath:
[----:B------:R-:W-:Y:S02]  /*29a0*/  SHF.R.U32.HI R4, RZ, 0x17, R9 ;  /* 0x00000017ff047819 */ /* 0x000fe40000011609 */
[----:B------:R-:W-:Y:S02]  /*29b0*/  SHF.R.U32.HI R21, RZ, 0x17, R0 ;  /* 0x00000017ff157819 */ /* 0x000fe40000011600 */
[----:B------:R-:W-:Y:S02]  /*29c0*/  LOP3.LUT R4, R4, 0xff, RZ, 0xc0, !PT ;  /* 0x000000ff04047812 */ /* 0x000fe400078ec0ff */
[----:B------:R-:W-:-:S03]  /*29d0*/  LOP3.LUT R21, R21, 0xff, RZ, 0xc0, !PT ;  /* 0x000000ff15157812 */ /* 0x000fc600078ec0ff */
[----:B------:R-:W-:Y:S01]  /*29e0*/  VIADD R23, R4, 0xffffffff ;  /* 0xffffffff04177836 */ /* 0x000fe20000000000 */
[----:B------:R-:W-:-:S04]  /*29f0*/  IADD3 R22, PT, PT, R21, -0x1, RZ ;  /* 0xffffffff15167810 */ /* 0x000fc80007ffe0ff */
[----:B------:R-:W-:-:S04]  /*2a00*/  ISETP.GT.U32.AND P0, PT, R23, 0xfd, PT ;  /* 0x000000fd1700780c */ /* 0x000fc80003f04070 */
[----:B------:R-:W-:-:S13]  /*2a10*/  ISETP.GT.U32.OR P0, PT, R22, 0xfd, P0 ;  /* 0x000000fd1600780c */ /* 0x000fda0000704470 */
[----:B------:R-:W-:Y:S01]  /*2a20*/  @!P0 MOV R11, RZ ;  /* 0x000000ff000b8202 */ /* 0x000fe20000000f00 */
[----:B------:R-:W-:Y:S06]  /*2a30*/  @!P0 BRA `(.L_x_64) ;  /* 0x00000000005c8947 */ /* 0x000fec0003800000 */
[----:B------:R-:W-:Y:S02]  /*2a40*/  FSETP.GTU.FTZ.AND P0, PT, |R0|, +INF , PT ;  /* 0x7f8000000000780b */ /* 0x000fe40003f1c200 */
[----:B------:R-:W-:-:S04]  /*2a50*/  FSETP.GTU.FTZ.AND P1, PT, |R9|, +INF , PT ;  /* 0x7f8000000900780b */ /* 0x000fc80003f3c200 */
[----:B------:R-:W-:-:S13]  /*2a60*/  PLOP3.LUT P0, PT, P0, P1, PT, 0xf8, 0x8f ;  /* 0x00000000008f781c */ /* 0x000fda0000703f70 */
[----:B------:R-:W-:Y:S05]  /*2a70*/  @P0 BRA `(.L_x_65) ;  /* 0x0000000400440947 */ /* 0x000fea0003800000 */
[----:B------:R-:W-:-:S13]  /*2a80*/  LOP3.LUT P0, RZ, R9, 0x7fffffff, R0, 0xc8, !PT ;  /* 0x7fffffff09ff7812 */ /* 0x000fda000780c800 */
[----:B------:R-:W-:Y:S05]  /*2a90*/  @!P0 BRA `(.L_x_66) ;  /* 0x0000000400348947 */ /* 0x000fea0003800000 */
[C---:B------:R-:W-:Y:S02]  /*2aa0*/  FSETP.NEU.FTZ.AND P2, PT, |R0|.reuse, +INF , PT ;  /* 0x7f8000000000780b */ /* 0x040fe40003f5d200 */
[----:B------:R-:W-:Y:S02]  /*2ab0*/  FSETP.NEU.FTZ.AND P1, PT, |R9|, +INF , PT ;  /* 0x7f8000000900780b */ /* 0x000fe40003f3d200 */
[----:B------:R-:W-:-:S11]  /*2ac0*/  FSETP.NEU.FTZ.AND P0, PT, |R0|, +INF , PT ;  /* 0x7f8000000000780b */ /* 0x000fd60003f1d200 */
[----:B------:R-:W-:Y:S05]  /*2ad0*/  @!P1 BRA !P2, `(.L_x_66) ;  /* 0x0000000400249947 */ /* 0x000fea0005000000 */
[----:B------:R-:W-:-:S04]  /*2ae0*/  LOP3.LUT P2, RZ, R0, 0x7fffffff, RZ, 0xc0, !PT ;  /* 0x7fffffff00ff7812 */ /* 0x000fc8000784c0ff */
[----:B------:R-:W-:-:S13]  /*2af0*/  PLOP3.LUT P1, PT, P1, P2, PT, 0x2f, 0xf2 ;  /* 0x0000000000f2781c */ /* 0x000fda0000f24577 */
[----:B------:R-:W-:Y:S05]  /*2b00*/  @P1 BRA `(.L_x_67) ;  /* 0x0000000400101947 */ /* 0x000fea0003800000 */
[----:B------:R-:W-:-:S04]  /*2b10*/  LOP3.LUT P1, RZ, R9, 0x7fffffff, RZ, 0xc0, !PT ;  /* 0x7fffffff09ff7812 */ /* 0x000fc8000782c0ff */
[----:B------:R-:W-:-:S13]  /*2b20*/  PLOP3.LUT P0, PT, P0, P1, PT, 0x2f, 0xf2 ;  /* 0x0000000000f2781c */ /* 0x000fda0000702577 */
[----:B------:R-:W-:Y:S05]  /*2b30*/  @P0 BRA `(.L_x_68) ;  /* 0x0000000000f80947 */ /* 0x000fea0003800000 */
[----:B------:R-:W-:Y:S02]  /*2b40*/  ISETP.GE.AND P0, PT, R22, RZ, PT ;  /* 0x000000ff1600720c */ /* 0x000fe40003f06270 */
[----:B------:R-:W-:-:S11]  /*2b50*/  ISETP.GE.AND P1, PT, R23, RZ, PT ;  /* 0x000000ff1700720c */ /* 0x000fd60003f26270 */
[----:B------:R-:W-:Y:S01]  /*2b60*/  @P0 MOV R11, RZ ;  /* 0x000000ff000b0202 */ /* 0x000fe20000000f00 */
[----:B------:R-:W-:Y:S02]  /*2b70*/  @!P0 IMAD.MOV.U32 R11, RZ, RZ, -0x40 ;  /* 0xffffffc0ff0b8424 */ /* 0x000fe400078e00ff */
[----:B------:R-:W-:Y:S01]  /*2b80*/  @!P0 FFMA R0, R0, 1.84467440737095516160e+19, RZ ;  /* 0x5f80000000008823 */ /* 0x000fe200000000ff */
[----:B------:R-:W-:Y:S02]  /*2b90*/  @!P1 FFMA R9, R9, 1.84467440737095516160e+19, RZ ;  /* 0x5f80000009099823 */ /* 0x000fe400000000ff */
[----:B------:R-:W-:-:S07]  /*2ba0*/  @!P1 IADD3 R11, PT, PT, R11, 0x40, RZ ;  /* 0x000000400b0b9810 */ /* 0x000fce0007ffe0ff */
.L_x_64:
[----:B------:R-:W-:Y:S02]  /*2bb0*/  LEA R22, R4, 0xc0800000, 0x17 ;  /* 0xc080000004167811 */ /* 0x000fe400078eb8ff */
[----:B------:R-:W-:Y:S02]  /*2bc0*/  IADD3 R21, PT, PT, R21, -0x7f, RZ ;  /* 0xffffff8115157810 */ /* 0x000fe40007ffe0ff */
[----:B------:R-:W-:Y:S02]  /*2bd0*/  IADD3 R25, PT, PT, -R22, R9, RZ ;  /* 0x0000000916197210 */ /* 0x000fe40007ffe1ff */
[C---:B------:R-:W-:Y:S01]  /*2be0*/  IADD3 R26, PT, PT, R21.reuse, 0x7f, -R4 ;  /* 0x0000007f151a7810 */ /* 0x040fe20007ffe804 */
[----:B------:R-:W-:Y:S01]  /*2bf0*/  IMAD R0, R21, -0x800000, R0 ;  /* 0xff80000015007824 */ /* 0x000fe200078e0200 */
[----:B------:R-:W0:Y:S01]  /*2c00*/  MUFU.RCP R22, R25 ;  /* 0x0000001900167308 */ /* 0x000e220000001000 */
[----:B------:R-:W-:Y:S02]  /*2c10*/  FADD.FTZ R23, -R25, -RZ ;  /* 0x800000ff19177221 */ /* 0x000fe40000010100 */
[----:B------:R-:W-:-:S02]  /*2c20*/  IMAD.IADD R11, R26, 0x1, R11 ;  /* 0x000000011a0b7824 */ /* 0x000fc400078e020b */
[----:B0-----:R-:W-:-:S04]  /*2c30*/  FFMA R9, R22, R23, 1 ;  /* 0x3f80000016097423 */ /* 0x001fc80000000017 */
[----:B------:R-:W-:-:S04]  /*2c40*/  FFMA R22, R22, R9, R22 ;  /* 0x0000000916167223 */ /* 0x000fc80000000016 */
[----:B------:R-:W-:-:S04]  /*2c50*/  FFMA R9, R0, R22, RZ ;  /* 0x0000001600097223 */ /* 0x000fc800000000ff */
[----:B------:R-:W-:-:S04]  /*2c60*/  FFMA R24, R23, R9, R0 ;  /* 0x0000000917187223 */ /* 0x000fc80000000000 */
[----:B------:R-:W-:-:S04]  /*2c70*/  FFMA R9, R22, R24, R9 ;  /* 0x0000001816097223 */ /* 0x000fc80000000009 */
[----:B------:R-:W-:-:S04]  /*2c80*/  FFMA R24, R23, R9, R0 ;  /* 0x0000000917187223 */ /* 0x000fc80000000000 */
[----:B------:R-:W-:-:S05]  /*2c90*/  FFMA R0, R22, R24, R9 ;  /* 0x0000001816007223 */ /* 0x000fca0000000009 */
[----:B------:R-:W-:-:S04]  /*2ca0*/  SHF.R.U32.HI R4, RZ, 0x17, R0 ;  /* 0x00000017ff047819 */ /* 0x000fc80000011600 */
[----:B------:R-:W-:-:S04]  /*2cb0*/  LOP3.LUT R4, R4, 0xff, RZ, 0xc0, !PT ;  /* 0x000000ff04047812 */ /* 0x000fc800078ec0ff */
[----:B------:R-:W-:-:S04]  /*2cc0*/  IADD3 R4, PT, PT, R4, R11, RZ ;  /* 0x0000000b04047210 */ /* 0x000fc80007ffe0ff */
[----:B------:R-:W-:-:S04]  /*2cd0*/  IADD3 R21, PT, PT, R4, -0x1, RZ ;  /* 0xffffffff04157810 */ /* 0x000fc80007ffe0ff */
[----:B------:R-:W-:-:S13]  /*2ce0*/  ISETP.GE.U32.AND P0, PT, R21, 0xfe, PT ;  /* 0x000000fe1500780c */ /* 0x000fda0003f06070 */
[----:B------:R-:W-:Y:S05]  /*2cf0*/  @!P0 BRA `(.L_x_69) ;  /* 0x0000000000808947 */ /* 0x000fea0003800000 */
[----:B------:R-:W-:-:S13]  /*2d00*/  ISETP.GT.AND P0, PT, R4, 0xfe, PT ;  /* 0x000000fe0400780c */ /* 0x000fda0003f04270 */
[----:B------:R-:W-:Y:S05]  /*2d10*/  @P0 BRA `(.L_x_70) ;  /* 0x00000000006c0947 */ /* 0x000fea0003800000 */
[----:B------:R-:W-:-:S13]  /*2d20*/  ISETP.GE.AND P0, PT, R4, 0x1, PT ;  /* 0x000000010400780c */ /* 0x000fda0003f06270 */
[----:B------:R-:W-:Y:S05]  /*2d30*/  @P0 BRA `(.L_x_71) ;  /* 0x0000000000980947 */ /* 0x000fea0003800000 */
[----:B------:R-:W-:Y:S02]  /*2d40*/  ISETP.GE.AND P0, PT, R4, -0x18, PT ;  /* 0xffffffe80400780c */ /* 0x000fe40003f06270 */
[----:B------:R-:W-:-:S11]  /*2d50*/  LOP3.LUT R0, R0, 0x80000000, RZ, 0xc0, !PT ;  /* 0x8000000000007812 */ /* 0x000fd600078ec0ff */
[----:B------:R-:W-:Y:S05]  /*2d60*/  @!P0 BRA `(.L_x_71) ;  /* 0x00000000008c8947 */ /* 0x000fea0003800000 */
[CCC-:B------:R-:W-:Y:S01]  /*2d70*/  FFMA.RZ R21, R22.reuse, R24.reuse, R9.reuse ;  /* 0x0000001816157223 */ /* 0x1c0fe2000000c009 */
[CCC-:B------:R-:W-:Y:S01]  /*2d80*/  FFMA.RP R11, R22.reuse, R24.reuse, R9.reuse ;  /* 0x00000018160b7223 */ /* 0x1c0fe20000008009 */
[----:B------:R-:W-:Y:S01]  /*2d90*/  FFMA.RM R22, R22, R24, R9 ;  /* 0x0000001816167223 */ /* 0x000fe20000004009 */
[C---:B------:R-:W-:Y:S02]  /*2da0*/  IADD3 R24, PT, PT, R4.reuse, 0x20, RZ ;  /* 0x0000002004187810 */ /* 0x040fe40007ffe0ff */
[----:B------:R-:W-:Y:S02]  /*2db0*/  LOP3.LUT R21, R21, 0x7fffff, RZ, 0xc0, !PT ;  /* 0x007fffff15157812 */ /* 0x000fe400078ec0ff */
[C---:B------:R-:W-:Y:S02]  /*2dc0*/  ISETP.NE.AND P2, PT, R4.reuse, RZ, PT ;  /* 0x000000ff0400720c */ /* 0x040fe40003f45270 */
[----:B------:R-:W-:Y:S02]  /*2dd0*/  LOP3.LUT R21, R21, 0x800000, RZ, 0xfc, !PT ;  /* 0x0080000015157812 */ /* 0x000fe400078efcff */
[----:B------:R-:W-:Y:S01]  /*2de0*/  ISETP.NE.AND P1, PT, R4, RZ, PT ;  /* 0x000000ff0400720c */ /* 0x000fe20003f25270 */
[----:B------:R-:W-:Y:S01]  /*2df0*/  IMAD.MOV R4, RZ, RZ, -R4 ;  /* 0x000000ffff047224 */ /* 0x000fe200078e0a04 */
[----:B------:R-:W-:-:S02]  /*2e00*/  SHF.L.U32 R24, R21, R24, RZ ;  /* 0x0000001815187219 */ /* 0x000fc400000006ff */
[----:B------:R-:W-:Y:S02]  /*2e10*/  FSETP.NEU.FTZ.AND P0, PT, R11, R22, PT ;  /* 0x000000160b00720b */ /* 0x000fe40003f1d000 */
[----:B------:R-:W-:Y:S02]  /*2e20*/  SEL R4, R4, RZ, P2 ;  /* 0x000000ff04047207 */ /* 0x000fe40001000000 */
[----:B------:R-:W-:Y:S02]  /*2e30*/  ISETP.NE.AND P1, PT, R24, RZ, P1 ;  /* 0x000000ff1800720c */ /* 0x000fe40000f25270 */
[----:B------:R-:W-:Y:S02]  /*2e40*/  SHF.R.U32.HI R4, RZ, R4, R21 ;  /* 0x00000004ff047219 */ /* 0x000fe40000011615 */
[----:B------:R-:W-:Y:S02]  /*2e50*/  PLOP3.LUT P0, PT, P0, P1, PT, 0xf8, 0x8f ;  /* 0x00000000008f781c */ /* 0x000fe40000703f70 */
[----:B------:R-:W-:-:S02]  /*2e60*/  SHF.R.U32.HI R22, RZ, 0x1, R4 ;  /* 0x00000001ff167819 */ /* 0x000fc40000011604 */
[----:B------:R-:W-:-:S04]  /*2e70*/  SEL R9, RZ, 0x1, !P0 ;  /* 0x00000001ff097807 */ /* 0x000fc80004000000 */
[----:B------:R-:W-:-:S04]  /*2e80*/  LOP3.LUT R9, R9, 0x1, R22, 0xf8, !PT ;  /* 0x0000000109097812 */ /* 0x000fc800078ef816 */
[----:B------:R-:W-:-:S04]  /*2e90*/  LOP3.LUT R9, R9, R4, RZ, 0xc0, !PT ;  /* 0x0000000409097212 */ /* 0x000fc800078ec0ff */
[----:B------:R-:W-:-:S04]  /*2ea0*/  IADD3 R9, PT, PT, R22, R9, RZ ;  /* 0x0000000916097210 */ /* 0x000fc80007ffe0ff */
[----:B------:R-:W-:Y:S01]  /*2eb0*/  LOP3.LUT R0, R9, R0, RZ, 0xfc, !PT ;  /* 0x0000000009007212 */ /* 0x000fe200078efcff */
[----:B------:R-:W-:Y:S06]  /*2ec0*/  BRA `(.L_x_71) ;  /* 0x0000000000347947 */ /* 0x000fec0003800000 */
.L_x_70:
[----:B------:R-:W-:-:S04]  /*2ed0*/  LOP3.LUT R0, R0, 0x80000000, RZ, 0xc0, !PT ;  /* 0x8000000000007812 */ /* 0x000fc800078ec0ff */
[----:B------:R-:W-:Y:S01]  /*2ee0*/  LOP3.LUT R0, R0, 0x7f800000, RZ, 0xfc, !PT ;  /* 0x7f80000000007812 */ /* 0x000fe200078efcff */
[----:B------:R-:W-:Y:S06]  /*2ef0*/  BRA `(.L_x_71) ;  /* 0x0000000000287947 */ /* 0x000fec0003800000 */
.L_x_69:
[----:B------:R-:W-:Y:S01]  /*2f00*/  LEA R0, R11, R0, 0x17 ;  /* 0x000000000b007211 */ /* 0x000fe200078eb8ff */
[----:B------:R-:W-:Y:S06]  /*2f10*/  BRA `(.L_x_71) ;  /* 0x0000000000207947 */ /* 0x000fec0003800000 */
.L_x_68:
[----:B------:R-:W-:-:S04]  /*2f20*/  LOP3.LUT R0, R9, 0x80000000, R0, 0x48, !PT ;  /* 0x8000000009007812 */ /* 0x000fc800078e4800 */
[----:B------:R-:W-:Y:S01]  /*2f30*/  LOP3.LUT R0, R0, 0x7f800000, RZ, 0xfc, !PT ;  /* 0x7f80000000007812 */ /* 0x000fe200078efcff */
[----:B------:R-:W-:Y:S06]  /*2f40*/  BRA `(.L_x_71) ;  /* 0x0000000000147947 */ /* 0x000fec0003800000 */
.L_x_67:
[----:B------:R-:W-:Y:S01]  /*2f50*/  LOP3.LUT R0, R9, 0x80000000, R0, 0x48, !PT ;  /* 0x8000000009007812 */ /* 0x000fe200078e4800 */
[----:B------:R-:W-:Y:S06]  /*2f60*/  BRA `(.L_x_71) ;  /* 0x00000000000c7947 */ /* 0x000fec0003800000 */
.L_x_66:
[----:B------:R-:W0:Y:S01]  /*2f70*/  MUFU.RSQ R0, -QNAN ;  /* 0xffc0000000007908 */ /* 0x000e220000001400 */
[----:B------:R-:W-:Y:S05]  /*2f80*/  BRA `(.L_x_71) ;  /* 0x0000000000047947 */ /* 0x000fea0003800000 */
.L_x_65:
[----:B------:R-:W-:-:S07]  /*2f90*/  FADD.FTZ R0, R0, R9 ;  /* 0x0000000900007221 */ /* 0x000fce0000010000 */
.L_x_71:
[----:B------:R-:W-:-:S04]  /*2fa0*/  HFMA2 R21, -RZ, RZ, 0, 0 ;  /* 0x00000000ff157431 */ /* 0x000fc800000001ff */
[----:B0-----:R-:W-:Y:S05]  /*2fb0*/  RET.REL.NODEC R20 `(_Z31cycle_warps_evdj_batched_kernelPfiiS_bS_ifj) ;  /* 0xffffffd014107950 */ /* 0x001fea0003c3ffff */
.L_x_72:
[----:B------:R-:W-:-:S00]  /*2fc0*/  BRA `(.L_x_72) ;  /* 0xfffffffc00fc7947 */ /* 0x000fc0000383ffff */
[----:B------:R-:W-:-:S00]  /*2fd0*/  NOP ;  /* 0x0000000000007918 */ /* 0x000fc00000000000 */
        /* <DEDUP_REMOVED lines=10> */
.L_x_75:


//--------------------- .nv.shared.reserved.0     --------------------------
	.section	.nv.shared.reserved.0,"aw",@nobits
	.weak		__nv_reservedSMEM_offset_0_alias
	.size		__nv_reservedSMEM_offset_0_alias, 0, 64
	.other		__nv_reservedSMEM_offset_0_alias,@"STO_CUDA_RESERVED_SHARED STV_DEFAULT"
__nv_reservedSMEM_offset_0_alias:
	.zero		0
	.zero		64


//--------------------- .nv.constant0._Z31cycle_warps_evdj_batched_kernelPfiiS_bS_ifj --------------------------
	.section	.nv.constant0._Z31cycle_warps_evdj_batched_kernelPfiiS_bS_ifj,"a",@progbits
	.sectionflags	@""
	.align	4
.nv.constant0._Z31cycle_warps_evdj_batched_kernelPfiiS_bS_ifj:
	.zero		948


//--------------------- SYMBOLS --------------------------

	.type		.nv.reservedSmem.offset0,@object
	.size		.nv.reservedSmem.offset0,0x4
